	.target	sm_100a

	.elftype	@"ET_EXEC"


//--------------------- .note.nv.tkinfo           --------------------------
	.section	.note.nv.tkinfo,"",@"SHT_NOTE"
	.sectionflags	@"SHF_NOTE_NV_TKINFO"
	.tkinfo
        /*0018*/ 	.word	0x00000002
        /*0030*/ 	.string	""
        /*0030*/ 	.string	"ptxas"
        /*0030*/ 	.string	"Cuda compilation tools, release 13.0, V13.0.88"
        /*0030*/ 	.string	"Build cuda_13.0.r13.0/compiler.36424714_0"
        /*0030*/ 	.string	"-arch sm_100a -m 64 "



//--------------------- .note.nv.cuinfo           --------------------------
	.section	.note.nv.cuinfo,"",@"SHT_NOTE"
	.sectionflags	@"SHF_NOTE_NV_CUINFO"
        /*0018*/ 	.short	0x0002
        /*001a*/ 	.short	0x0064
        /*001c*/ 	.short	0x0082
	.zero		2


//--------------------- .nv.info                  --------------------------
	.section	.nv.info,"",@"SHT_CUDA_INFO"
	.align	4


	//----- nvinfo : EIATTR_REGCOUNT
	.align		4
        /*0000*/ 	.byte	0x04, 0x2f
        /*0002*/ 	.short	(.L_19 - .L_18)
	.align		4
.L_18:
        /*0004*/ 	.word	index@(_ZN7cutlass13device_kernelINS_4gemm6kernel13GemmUniversalIN4cute5tupleIJiiiiEEENS1_10collective13CollectiveMmaINS1_35MainloopSm100TmaUmmaWarpSpecializedILi26ELi2ELi4ENS5_IJNS4_1CILi8EEENSA_ILi1EEESC_EEEEENS5_IJNSA_ILi64EEESF_NSA_ILi32EEEEEENS_10bfloat16_tENS5_IJlSC_lEEESI_SJ_NS4_8TiledMMAINS4_8MMA_AtomIJNS4_20SM100_MMA_F16BF16_SSISI_SI_fLi64ELi64ELNS4_4UMMA5MajorE0ELSO_0ELNSN_7ScaleInE0ELSP_0EEEEEENS4_6LayoutINS5_IJSC_SC_SC_EEENS5_IJNSA_ILi0EEESU_SU_EEEEENS5_IJNS4_10UnderscoreESX_SX_EEEEENS4_13SM90_TMA_LOADENS4_14ComposedLayoutINS4_7SwizzleILi2ELi4ELi3EEENS4_18smem_ptr_flag_bitsILi16EEENSS_INS5_IJSB_SG_EEENS5_IJSG_SC_EEEEEEEvNS4_8identityENS4_23SM90_TMA_LOAD_MULTICASTES19_vS1A_EENS_8epilogue10collective18CollectiveEpilogueINS1D_23Sm100TmaWarpSpecializedILi3ELi2ELi16ELb1ELb0EEEJSH_NS5_IJNSS_ISF_SC_EENSS_ISG_SC_EEEEESI_SJ_SI_SJ_NS1D_6fusion15FusionCallbacksIS1H_NS1L_17LinearCombinationISI_fSI_fLNS_15FloatRoundStyleE2EEESH_S1K_JEEENS4_5SM1004TMEM4LOAD26SM100_TMEM_LOAD_16dp256b4xES10_S19_NS4_17SM75_U32x4_LDSM_NENS4_14SM90_TMA_STOREES19_NS4_17SM90_U32x4_STSM_NENS4_39AutoVectorizingCopyWithAssumedAlignmentILi128EEEEEEvvEEEEvNT_6ParamsE)
        /*0008*/ 	.word	0x00000045


	//----- nvinfo : EIATTR_FRAME_SIZE
	.align		4
.L_19:
        /*000c*/ 	.byte	0x04, 0x11
        /*000e*/ 	.short	(.L_21 - .L_20)
	.align		4
.L_20:
        /*0010*/ 	.word	index@($__internal_2_$__cuda_sm10x_tcgen05_guardrail_trap_unallocated_columns_being_dealloced)
        /*0014*/ 	.word	0x00000000


	//----- nvinfo : EIATTR_FRAME_SIZE
	.align		4
.L_21:
        /*0018*/ 	.byte	0x04, 0x11
        /*001a*/ 	.short	(.L_23 - .L_22)
	.align		4
.L_22:
        /*001c*/ 	.word	index@($__internal_1_$__cuda_sm10x_tcgen05_guardrail_trap_phase_invalid_during_alloc)
        /*0020*/ 	.word	0x00000000


	//----- nvinfo : EIATTR_FRAME_SIZE
	.align		4
.L_23:
        /*0024*/ 	.byte	0x04, 0x11
        /*0026*/ 	.short	(.L_25 - .L_24)
	.align		4
.L_24:
        /*0028*/ 	.word	index@($__internal_0_$__cuda_sm10x_tcgen05_guardrail_trap_col_being_dealloced_not_returned_by_alloc)
        /*002c*/ 	.word	0x00000000


	//----- nvinfo : EIATTR_FRAME_SIZE
	.align		4
.L_25:
        /*0030*/ 	.byte	0x04, 0x11
        /*0032*/ 	.short	(.L_27 - .L_26)
	.align		4
.L_26:
        /*0034*/ 	.word	index@(_ZN7cutlass13device_kernelINS_4gemm6kernel13GemmUniversalIN4cute5tupleIJiiiiEEENS1_10collective13CollectiveMmaINS1_35MainloopSm100TmaUmmaWarpSpecializedILi26ELi2ELi4ENS5_IJNS4_1CILi8EEENSA_ILi1EEESC_EEEEENS5_IJNSA_ILi64EEESF_NSA_ILi32EEEEEENS_10bfloat16_tENS5_IJlSC_lEEESI_SJ_NS4_8TiledMMAINS4_8MMA_AtomIJNS4_20SM100_MMA_F16BF16_SSISI_SI_fLi64ELi64ELNS4_4UMMA5MajorE0ELSO_0ELNSN_7ScaleInE0ELSP_0EEEEEENS4_6LayoutINS5_IJSC_SC_SC_EEENS5_IJNSA_ILi0EEESU_SU_EEEEENS5_IJNS4_10UnderscoreESX_SX_EEEEENS4_13SM90_TMA_LOADENS4_14ComposedLayoutINS4_7SwizzleILi2ELi4ELi3EEENS4_18smem_ptr_flag_bitsILi16EEENSS_INS5_IJSB_SG_EEENS5_IJSG_SC_EEEEEEEvNS4_8identityENS4_23SM90_TMA_LOAD_MULTICASTES19_vS1A_EENS_8epilogue10collective18CollectiveEpilogueINS1D_23Sm100TmaWarpSpecializedILi3ELi2ELi16ELb1ELb0EEEJSH_NS5_IJNSS_ISF_SC_EENSS_ISG_SC_EEEEESI_SJ_SI_SJ_NS1D_6fusion15FusionCallbacksIS1H_NS1L_17LinearCombinationISI_fSI_fLNS_15FloatRoundStyleE2EEESH_S1K_JEEENS4_5SM1004TMEM4LOAD26SM100_TMEM_LOAD_16dp256b4xES10_S19_NS4_17SM75_U32x4_LDSM_NENS4_14SM90_TMA_STOREES19_NS4_17SM90_U32x4_STSM_NENS4_39AutoVectorizingCopyWithAssumedAlignmentILi128EEEEEEvvEEEEvNT_6ParamsE)
        /*0038*/ 	.word	0x00000000


	//----- nvinfo : EIATTR_MIN_STACK_SIZE
	.align		4
.L_27:
        /*003c*/ 	.byte	0x04, 0x12
        /*003e*/ 	.short	(.L_29 - .L_28)
	.align		4
.L_28:
        /*0040*/ 	.word	index@(_ZN7cutlass13device_kernelINS_4gemm6kernel13GemmUniversalIN4cute5tupleIJiiiiEEENS1_10collective13CollectiveMmaINS1_35MainloopSm100TmaUmmaWarpSpecializedILi26ELi2ELi4ENS5_IJNS4_1CILi8EEENSA_ILi1EEESC_EEEEENS5_IJNSA_ILi64EEESF_NSA_ILi32EEEEEENS_10bfloat16_tENS5_IJlSC_lEEESI_SJ_NS4_8TiledMMAINS4_8MMA_AtomIJNS4_20SM100_MMA_F16BF16_SSISI_SI_fLi64ELi64ELNS4_4UMMA5MajorE0ELSO_0ELNSN_7ScaleInE0ELSP_0EEEEEENS4_6LayoutINS5_IJSC_SC_SC_EEENS5_IJNSA_ILi0EEESU_SU_EEEEENS5_IJNS4_10UnderscoreESX_SX_EEEEENS4_13SM90_TMA_LOADENS4_14ComposedLayoutINS4_7SwizzleILi2ELi4ELi3EEENS4_18smem_ptr_flag_bitsILi16EEENSS_INS5_IJSB_SG_EEENS5_IJSG_SC_EEEEEEEvNS4_8identityENS4_23SM90_TMA_LOAD_MULTICASTES19_vS1A_EENS_8epilogue10collective18CollectiveEpilogueINS1D_23Sm100TmaWarpSpecializedILi3ELi2ELi16ELb1ELb0EEEJSH_NS5_IJNSS_ISF_SC_EENSS_ISG_SC_EEEEESI_SJ_SI_SJ_NS1D_6fusion15FusionCallbacksIS1H_NS1L_17LinearCombinationISI_fSI_fLNS_15FloatRoundStyleE2EEESH_S1K_JEEENS4_5SM1004TMEM4LOAD26SM100_TMEM_LOAD_16dp256b4xES10_S19_NS4_17SM75_U32x4_LDSM_NENS4_14SM90_TMA_STOREES19_NS4_17SM90_U32x4_STSM_NENS4_39AutoVectorizingCopyWithAssumedAlignmentILi128EEEEEEvvEEEEvNT_6ParamsE)
        /*0044*/ 	.word	0x00000000
.L_29:


//--------------------- .nv.compat                --------------------------
	.section	.nv.compat,"",@"SHT_CUDA_COMPAT_INFO"
	.align	4
        /*0000*/ 	.byte	0x02, 0x09, 0x01, 0x00, 0x02, 0x02, 0x02, 0x00, 0x02, 0x05, 0x05, 0x00, 0x03, 0x07, 0x01, 0x01
        /*0010*/ 	.byte	0x02, 0x03, 0x01, 0x00, 0x02, 0x06, 0x01, 0x00, 0x04, 0x0b, 0x08, 0x00, 0x09, 0x00, 0x00, 0x00
        /*0020*/ 	.byte	0x00, 0x00, 0x00, 0x00


//--------------------- .nv.info._ZN7cutlass13device_kernelINS_4gemm6kernel13GemmUniversalIN4cute5tupleIJiiiiEEENS1_10collective13CollectiveMmaINS1_35MainloopSm100TmaUmmaWarpSpecializedILi26ELi2ELi4ENS5_IJNS4_1CILi8EEENSA_ILi1EEESC_EEEEENS5_IJNSA_ILi64EEESF_NSA_ILi32EEEEEENS_10bfloat16_tENS5_IJlSC_lEEESI_SJ_NS4_8TiledMMAINS4_8MMA_AtomIJNS4_20SM100_MMA_F16BF16_SSISI_SI_fLi64ELi64ELNS4_4UMMA5MajorE0ELSO_0ELNSN_7ScaleInE0ELSP_0EEEEEENS4_6LayoutINS5_IJSC_SC_SC_EEENS5_IJNSA_ILi0EEESU_SU_EEEEENS5_IJNS4_10UnderscoreESX_SX_EEEEENS4_13SM90_TMA_LOADENS4_14ComposedLayoutINS4_7SwizzleILi2ELi4ELi3EEENS4_18smem_ptr_flag_bitsILi16EEENSS_INS5_IJSB_SG_EEENS5_IJSG_SC_EEEEEEEvNS4_8identityENS4_23SM90_TMA_LOAD_MULTICASTES19_vS1A_EENS_8epilogue10collective18CollectiveEpilogueINS1D_23Sm100TmaWarpSpecializedILi3ELi2ELi16ELb1ELb0EEEJSH_NS5_IJNSS_ISF_SC_EENSS_ISG_SC_EEEEESI_SJ_SI_SJ_NS1D_6fusion15FusionCallbacksIS1H_NS1L_17LinearCombinationISI_fSI_fLNS_15FloatRoundStyleE2EEESH_S1K_JEEENS4_5SM1004TMEM4LOAD26SM100_TMEM_LOAD_16dp256b4xES10_S19_NS4_17SM75_U32x4_LDSM_NENS4_14SM90_TMA_STOREES19_NS4_17SM90_U32x4_STSM_NENS4_39AutoVectorizingCopyWithAssumedAlignmentILi128EEEEEEvvEEEEvNT_6ParamsE --------------------------
	.section	.nv.info._ZN7cutlass13device_kernelINS_4gemm6kernel13GemmUniversalIN4cute5tupleIJiiiiEEENS1_10collective13CollectiveMmaINS1_35MainloopSm100TmaUmmaWarpSpecializedILi26ELi2ELi4ENS5_IJNS4_1CILi8EEENSA_ILi1EEESC_EEEEENS5_IJNSA_ILi64EEESF_NSA_ILi32EEEEEENS_10bfloat16_tENS5_IJlSC_lEEESI_SJ_NS4_8TiledMMAINS4_8MMA_AtomIJNS4_20SM100_MMA_F16BF16_SSISI_SI_fLi64ELi64ELNS4_4UMMA5MajorE0ELSO_0ELNSN_7ScaleInE0ELSP_0EEEEEENS4_6LayoutINS5_IJSC_SC_SC_EEENS5_IJNSA_ILi0EEESU_SU_EEEEENS5_IJNS4_10UnderscoreESX_SX_EEEEENS4_13SM90_TMA_LOADENS4_14ComposedLayoutINS4_7SwizzleILi2ELi4ELi3EEENS4_18smem_ptr_flag_bitsILi16EEENSS_INS5_IJSB_SG_EEENS5_IJSG_SC_EEEEEEEvNS4_8identityENS4_23SM90_TMA_LOAD_MULTICASTES19_vS1A_EENS_8epilogue10collective18CollectiveEpilogueINS1D_23Sm100TmaWarpSpecializedILi3ELi2ELi16ELb1ELb0EEEJSH_NS5_IJNSS_ISF_SC_EENSS_ISG_SC_EEEEESI_SJ_SI_SJ_NS1D_6fusion15FusionCallbacksIS1H_NS1L_17LinearCombinationISI_fSI_fLNS_15FloatRoundStyleE2EEESH_S1K_JEEENS4_5SM1004TMEM4LOAD26SM100_TMEM_LOAD_16dp256b4xES10_S19_NS4_17SM75_U32x4_LDSM_NENS4_14SM90_TMA_STOREES19_NS4_17SM90_U32x4_STSM_NENS4_39AutoVectorizingCopyWithAssumedAlignmentILi128EEEEEEvvEEEEvNT_6ParamsE,"",@"SHT_CUDA_INFO"
	.sectionflags	@""
	.align	4


	//----- nvinfo : EIATTR_CUDA_API_VERSION
	.align		4
        /*0000*/ 	.byte	0x04, 0x37
        /*0002*/ 	.short	(.L_31 - .L_30)
.L_30:
        /*0004*/ 	.word	0x00000082


	//----- nvinfo : EIATTR_KPARAM_INFO
	.align		4
.L_31:
        /*0008*/ 	.byte	0x04, 0x17
        /*000a*/ 	.short	(.L_33 - .L_32)
.L_32:
        /*000c*/ 	.word	0x00000000
        /*0010*/ 	.short	0x0000
        /*0012*/ 	.short	0x0000
        /*0014*/ 	.byte	0x00, 0xf0, 0x01, 0x20


	//----- nvinfo : EIATTR_AT_ENTRY_FRAGMENTS
	.align		4
.L_33:
        /*0018*/ 	.byte	0x04, 0x4f
        /*001a*/ 	.short	(.L_35 - .L_34)


	//   ....[0]....
.L_34:
        /*001c*/ 	.word	0x00000006


	//----- nvinfo : EIATTR_RESERVED_SMEM_USED
	.align		4
.L_35:
        /*0020*/ 	.byte	0x01, 0x41
	.zero		2


	//----- nvinfo : EIATTR_SPARSE_MMA_MASK
	.align		4
        /*0024*/ 	.byte	0x03, 0x50
        /*0026*/ 	.short	0x0000


	//----- nvinfo : EIATTR_TCGEN05_1CTA_USED
	.align		4
        /*0028*/ 	.byte	0x01, 0x51
	.zero		2


	//----- nvinfo : EIATTR_MAXREG_COUNT
	.align		4
        /*002c*/ 	.byte	0x03, 0x1b
        /*002e*/ 	.short	0x00ff


	//----- nvinfo : EIATTR_NUM_BARRIERS
	.align		4
        /*0030*/ 	.byte	0x02, 0x4c
        /*0032*/ 	.byte	0x07
	.zero		1


	//----- nvinfo : EIATTR_EXTERNS
	.align		4
        /*0034*/ 	.byte	0x04, 0x0f
        /*0036*/ 	.short	(.L_37 - .L_36)


	//   ....[0]....
	.align		4
.L_36:
        /*0038*/ 	.word	index@(__assertfail)


	//----- nvinfo : EIATTR_MERCURY_ISA_VERSION
	.align		4
.L_37:
        /*003c*/ 	.byte	0x03, 0x5f
        /*003e*/ 	.short	0x0101


	//----- nvinfo : EIATTR_INT_WARP_WIDE_INSTR_OFFSETS
	.align		4
        /*0040*/ 	.byte	0x04, 0x31
        /*0042*/ 	.short	(.L_39 - .L_38)


	//   ....[0]....
.L_38:
        /*0044*/ 	.word	0x00004c80


	//   ....[1]....
        /*0048*/ 	.word	0x00004cb0


	//   ....[2]....
        /*004c*/ 	.word	0x00004cd0


	//   ....[3]....
        /*0050*/ 	.word	0x00005850


	//   ....[4]....
        /*0054*/ 	.word	0x00005970


	//   ....[5]....
        /*0058*/ 	.word	0x00005ac0


	//   ....[6]....
        /*005c*/ 	.word	0x00005be0


	//----- nvinfo : EIATTR_COOP_GROUP_MASK_REGIDS
	.align		4
.L_39:
        /*0060*/ 	.byte	0x04, 0x29
        /*0062*/ 	.short	(.L_41 - .L_40)


	//   ....[0]....
.L_40:
        /*0064*/ 	.word	0xffffffff


	//   ....[1]....
        /*0068*/ 	.word	0xffffffff


	//   ....[2]....
        /*006c*/ 	.word	0xffffffff


	//   ....[3]....
        /*0070*/ 	.word	0xffffffff


	//   ....[4]....
        /*0074*/ 	.word	0xffffffff


	//   ....[5]....
        /*0078*/ 	.word	0xffffffff


	//   ....[6]....
        /*007c*/ 	.word	0xffffffff


	//   ....[7]....
        /*0080*/ 	.word	0xffffffff


	//   ....[8]....
        /*0084*/ 	.word	0xffffffff


	//   ....[9]....
        /*0088*/ 	.word	0xffffffff


	//   ....[10]....
        /*008c*/ 	.word	0xffffffff


	//   ....[11]....
        /*0090*/ 	.word	0xffffffff


	//   ....[12]....
        /*0094*/ 	.word	0xffffffff


	//   ....[13]....
        /*0098*/ 	.word	0xffffffff


	//----- nvinfo : EIATTR_COOP_GROUP_INSTR_OFFSETS
	.align		4
.L_41:
        /*009c*/ 	.byte	0x04, 0x28
        /*009e*/ 	.short	(.L_43 - .L_42)


	//   ....[0]....
.L_42:
        /*00a0*/ 	.word	0x00000080


	//   ....[1]....
        /*00a4*/ 	.word	0x000004f0


	//   ....[2]....
        /*00a8*/ 	.word	0x00000970


	//   ....[3]....
        /*00ac*/ 	.word	0x00000af0


	//   ....[4]....
        /*00b0*/ 	.word	0x00000bf0


	//   ....[5]....
        /*00b4*/ 	.word	0x00000d60


	//   ....[6]....
        /*00b8*/ 	.word	0x00000f00


	//   ....[7]....
        /*00bc*/ 	.word	0x000010c0


	//   ....[8]....
        /*00c0*/ 	.word	0x00002430


	//   ....[9]....
        /*00c4*/ 	.word	0x00003f50


	//   ....[10]....
        /*00c8*/ 	.word	0x00004160


	//   ....[11]....
        /*00cc*/ 	.word	0x00004190


	//   ....[12]....
        /*00d0*/ 	.word	0x00004b60


	//   ....[13]....
        /*00d4*/ 	.word	0x00004d90


	//----- nvinfo : EIATTR_VRC_CTA_INIT_COUNT
	.align		4
.L_43:
        /*00d8*/ 	.byte	0x02, 0x4a
        /*00da*/ 	.byte	0x80
	.zero		1


	//----- nvinfo : EIATTR_SYSCALL_OFFSETS
	.align		4
        /*00dc*/ 	.byte	0x04, 0x46
        /*00de*/ 	.short	(.L_45 - .L_44)


	//   ....[0]....
.L_44:
        /*00e0*/ 	.word	0x00006900


	//   ....[1]....
        /*00e4*/ 	.word	0x000069f0


	//   ....[2]....
        /*00e8*/ 	.word	0x00007230


	//   ....[3]....
        /*00ec*/ 	.word	0x00007b80


	//----- nvinfo : EIATTR_MBARRIER_INSTR_OFFSETS
	.align		4
.L_45:
        /*00f0*/ 	.byte	0x04, 0x39
        /*00f2*/ 	.short	(.L_47 - .L_46)


	//   ....[0]....
.L_46:
        /*00f4*/ 	.word	0x00000610
        /*00f8*/ 	.word	0x000000ff
        /*00fc*/ 	.word	0x00000000
        /*0100*/ 	.short	0x0100
        /*0102*/ 	.byte	0x04
	.zero		1


	//   ....[1]....
        /*0104*/ 	.word	0x00000620
        /*0108*/ 	.word	0x000000ff
        /*010c*/ 	.word	0x000000d0
        /*0110*/ 	.short	0x0100
        /*0112*/ 	.byte	0x04
	.zero		1


	//   ....[2]....
        /*0114*/ 	.word	0x00000630
        /*0118*/ 	.word	0x000000ff
        /*011c*/ 	.word	0x00000008
        /*0120*/ 	.short	0x0100
        /*0122*/ 	.byte	0x04
	.zero		1


	//   ....[3]....
        /*0124*/ 	.word	0x00000640
        /*0128*/ 	.word	0x000000ff
        /*012c*/ 	.word	0x000000d8
        /*0130*/ 	.short	0x0100
        /*0132*/ 	.byte	0x04
	.zero		1


	//   ....[4]....
        /*0134*/ 	.word	0x00000650
        /*0138*/ 	.word	0x000000ff
        /*013c*/ 	.word	0x00000010
        /*0140*/ 	.short	0x0100
        /*0142*/ 	.byte	0x04
	.zero		1


	//   ....[5]....
        /*0144*/ 	.word	0x00000660
        /*0148*/ 	.word	0x000000ff
        /*014c*/ 	.word	0x000000e0
        /*0150*/ 	.short	0x0100
        /*0152*/ 	.byte	0x04
	.zero		1


	//   ....[6]....
        /*0154*/ 	.word	0x00000670
        /*0158*/ 	.word	0x000000ff
        /*015c*/ 	.word	0x00000018
        /*0160*/ 	.short	0x0100
        /*0162*/ 	.byte	0x04
	.zero		1


	//   ....[7]....
        /*0164*/ 	.word	0x00000680
        /*0168*/ 	.word	0x000000ff
        /*016c*/ 	.word	0x000000e8
        /*0170*/ 	.short	0x0100
        /*0172*/ 	.byte	0x04
	.zero		1


	//   ....[8]....
        /*0174*/ 	.word	0x00000690
        /*0178*/ 	.word	0x000000ff
        /*017c*/ 	.word	0x00000020
        /*0180*/ 	.short	0x0100
        /*0182*/ 	.byte	0x04
	.zero		1


	//   ....[9]....
        /*0184*/ 	.word	0x000006a0
        /*0188*/ 	.word	0x000000ff
        /*018c*/ 	.word	0x000000f0
        /*0190*/ 	.short	0x0100
        /*0192*/ 	.byte	0x04
	.zero		1


	//   ....[10]....
        /*0194*/ 	.word	0x000006b0
        /*0198*/ 	.word	0x000000ff
        /*019c*/ 	.word	0x00000028
        /*01a0*/ 	.short	0x0100
        /*01a2*/ 	.byte	0x04
	.zero		1


	//   ....[11]....
        /*01a4*/ 	.word	0x000006c0
        /*01a8*/ 	.word	0x000000ff
        /*01ac*/ 	.word	0x000000f8
        /*01b0*/ 	.short	0x0100
        /*01b2*/ 	.byte	0x04
	.zero		1


	//   ....[12]....
        /*01b4*/ 	.word	0x000006d0
        /*01b8*/ 	.word	0x000000ff
        /*01bc*/ 	.word	0x00000030
        /*01c0*/ 	.short	0x0100
        /*01c2*/ 	.byte	0x04
	.zero		1


	//   ....[13]....
        /*01c4*/ 	.word	0x000006e0
        /*01c8*/ 	.word	0x000000ff
        /*01cc*/ 	.word	0x00000100
        /*01d0*/ 	.short	0x0100
        /*01d2*/ 	.byte	0x04
	.zero		1


	//   ....[14]....
        /*01d4*/ 	.word	0x000006f0
        /*01d8*/ 	.word	0x000000ff
        /*01dc*/ 	.word	0x00000038
        /*01e0*/ 	.short	0x0100
        /*01e2*/ 	.byte	0x04
	.zero		1


	//   ....[15]....
        /*01e4*/ 	.word	0x00000700
        /*01e8*/ 	.word	0x000000ff
        /*01ec*/ 	.word	0x00000108
        /*01f0*/ 	.short	0x0100
        /*01f2*/ 	.byte	0x04
	.zero		1


	//   ....[16]....
        /*01f4*/ 	.word	0x00000710
        /*01f8*/ 	.word	0x000000ff
        /*01fc*/ 	.word	0x00000040
        /*0200*/ 	.short	0x0100
        /*0202*/ 	.byte	0x04
	.zero		1


	//   ....[17]....
        /*0204*/ 	.word	0x00000720
        /*0208*/ 	.word	0x000000ff
        /*020c*/ 	.word	0x00000110
        /*0210*/ 	.short	0x0100
        /*0212*/ 	.byte	0x04
	.zero		1


	//   ....[18]....
        /*0214*/ 	.word	0x00000730
        /*0218*/ 	.word	0x000000ff
        /*021c*/ 	.word	0x00000048
        /*0220*/ 	.short	0x0100
        /*0222*/ 	.byte	0x04
	.zero		1


	//   ....[19]....
        /*0224*/ 	.word	0x00000740
        /*0228*/ 	.word	0x000000ff
        /*022c*/ 	.word	0x00000118
        /*0230*/ 	.short	0x0100
        /*0232*/ 	.byte	0x04
	.zero		1


	//   ....[20]....
        /*0234*/ 	.word	0x00000750
        /*0238*/ 	.word	0x000000ff
        /*023c*/ 	.word	0x00000050
        /*0240*/ 	.short	0x0100
        /*0242*/ 	.byte	0x04
	.zero		1


	//   ....[21]....
        /*0244*/ 	.word	0x00000760
        /*0248*/ 	.word	0x000000ff
        /*024c*/ 	.word	0x00000120
        /*0250*/ 	.short	0x0100
        /*0252*/ 	.byte	0x04
	.zero		1


	//   ....[22]....
        /*0254*/ 	.word	0x00000770
        /*0258*/ 	.word	0x000000ff
        /*025c*/ 	.word	0x00000058
        /*0260*/ 	.short	0x0100
        /*0262*/ 	.byte	0x04
	.zero		1


	//   ....[23]....
        /*0264*/ 	.word	0x00000780
        /*0268*/ 	.word	0x000000ff
        /*026c*/ 	.word	0x00000128
        /*0270*/ 	.short	0x0100
        /*0272*/ 	.byte	0x04
	.zero		1


	//   ....[24]....
        /*0274*/ 	.word	0x00000790
        /*0278*/ 	.word	0x000000ff
        /*027c*/ 	.word	0x00000060
        /*0280*/ 	.short	0x0100
        /*0282*/ 	.byte	0x04
	.zero		1


	//   ....[25]....
        /*0284*/ 	.word	0x000007a0
        /*0288*/ 	.word	0x000000ff
        /*028c*/ 	.word	0x00000130
        /*0290*/ 	.short	0x0100
        /*0292*/ 	.byte	0x04
	.zero		1


	//   ....[26]....
        /*0294*/ 	.word	0x000007b0
        /*0298*/ 	.word	0x000000ff
        /*029c*/ 	.word	0x00000068
        /*02a0*/ 	.short	0x0100
        /*02a2*/ 	.byte	0x04
	.zero		1


	//   ....[27]....
        /*02a4*/ 	.word	0x000007c0
        /*02a8*/ 	.word	0x000000ff
        /*02ac*/ 	.word	0x00000138
        /*02b0*/ 	.short	0x0100
        /*02b2*/ 	.byte	0x04
	.zero		1


	//   ....[28]....
        /*02b4*/ 	.word	0x000007d0
        /*02b8*/ 	.word	0x000000ff
        /*02bc*/ 	.word	0x00000070
        /*02c0*/ 	.short	0x0100
        /*02c2*/ 	.byte	0x04
	.zero		1


	//   ....[29]....
        /*02c4*/ 	.word	0x000007e0
        /*02c8*/ 	.word	0x000000ff
        /*02cc*/ 	.word	0x00000140
        /*02d0*/ 	.short	0x0100
        /*02d2*/ 	.byte	0x04
	.zero		1


	//   ....[30]....
        /*02d4*/ 	.word	0x000007f0
        /*02d8*/ 	.word	0x000000ff
        /*02dc*/ 	.word	0x00000078
        /*02e0*/ 	.short	0x0100
        /*02e2*/ 	.byte	0x04
	.zero		1


	//   ....[31]....
        /*02e4*/ 	.word	0x00000800
        /*02e8*/ 	.word	0x000000ff
        /*02ec*/ 	.word	0x00000148
        /*02f0*/ 	.short	0x0100
        /*02f2*/ 	.byte	0x04
	.zero		1


	//   ....[32]....
        /*02f4*/ 	.word	0x00000810
        /*02f8*/ 	.word	0x000000ff
        /*02fc*/ 	.word	0x00000080
        /*0300*/ 	.short	0x0100
        /*0302*/ 	.byte	0x04
	.zero		1


	//   ....[33]....
        /*0304*/ 	.word	0x00000820
        /*0308*/ 	.word	0x000000ff
        /*030c*/ 	.word	0x00000150
        /*0310*/ 	.short	0x0100
        /*0312*/ 	.byte	0x04
	.zero		1


	//   ....[34]....
        /*0314*/ 	.word	0x00000830
        /*0318*/ 	.word	0x000000ff
        /*031c*/ 	.word	0x00000088
        /*0320*/ 	.short	0x0100
        /*0322*/ 	.byte	0x04
	.zero		1


	//   ....[35]....
        /*0324*/ 	.word	0x00000840
        /*0328*/ 	.word	0x000000ff
        /*032c*/ 	.word	0x00000158
        /*0330*/ 	.short	0x0100
        /*0332*/ 	.byte	0x04
	.zero		1


	//   ....[36]....
        /*0334*/ 	.word	0x00000850
        /*0338*/ 	.word	0x000000ff
        /*033c*/ 	.word	0x00000090
        /*0340*/ 	.short	0x0100
        /*0342*/ 	.byte	0x04
	.zero		1


	//   ....[37]....
        /*0344*/ 	.word	0x00000860
        /*0348*/ 	.word	0x000000ff
        /*034c*/ 	.word	0x00000160
        /*0350*/ 	.short	0x0100
        /*0352*/ 	.byte	0x04
	.zero		1


	//   ....[38]....
        /*0354*/ 	.word	0x00000870
        /*0358*/ 	.word	0x000000ff
        /*035c*/ 	.word	0x00000098
        /*0360*/ 	.short	0x0100
        /*0362*/ 	.byte	0x04
	.zero		1


	//   ....[39]....
        /*0364*/ 	.word	0x00000880
        /*0368*/ 	.word	0x000000ff
        /*036c*/ 	.word	0x00000168
        /*0370*/ 	.short	0x0100
        /*0372*/ 	.byte	0x04
	.zero		1


	//   ....[40]....
        /*0374*/ 	.word	0x00000890
        /*0378*/ 	.word	0x000000ff
        /*037c*/ 	.word	0x000000a0
        /*0380*/ 	.short	0x0100
        /*0382*/ 	.byte	0x04
	.zero		1


	//   ....[41]....
        /*0384*/ 	.word	0x000008a0
        /*0388*/ 	.word	0x000000ff
        /*038c*/ 	.word	0x00000170
        /*0390*/ 	.short	0x0100
        /*0392*/ 	.byte	0x04
	.zero		1


	//   ....[42]....
        /*0394*/ 	.word	0x000008b0
        /*0398*/ 	.word	0x000000ff
        /*039c*/ 	.word	0x000000a8
        /*03a0*/ 	.short	0x0100
        /*03a2*/ 	.byte	0x04
	.zero		1


	//   ....[43]....
        /*03a4*/ 	.word	0x000008c0
        /*03a8*/ 	.word	0x000000ff
        /*03ac*/ 	.word	0x00000178
        /*03b0*/ 	.short	0x0100
        /*03b2*/ 	.byte	0x04
	.zero		1


	//   ....[44]....
        /*03b4*/ 	.word	0x000008d0
        /*03b8*/ 	.word	0x000000ff
        /*03bc*/ 	.word	0x000000b0
        /*03c0*/ 	.short	0x0100
        /*03c2*/ 	.byte	0x04
	.zero		1


	//   ....[45]....
        /*03c4*/ 	.word	0x000008e0
        /*03c8*/ 	.word	0x000000ff
        /*03cc*/ 	.word	0x00000180
        /*03d0*/ 	.short	0x0100
        /*03d2*/ 	.byte	0x04
	.zero		1


	//   ....[46]....
        /*03d4*/ 	.word	0x000008f0
        /*03d8*/ 	.word	0x000000ff
        /*03dc*/ 	.word	0x000000b8
        /*03e0*/ 	.short	0x0100
        /*03e2*/ 	.byte	0x04
	.zero		1


	//   ....[47]....
        /*03e4*/ 	.word	0x00000900
        /*03e8*/ 	.word	0x000000ff
        /*03ec*/ 	.word	0x00000188
        /*03f0*/ 	.short	0x0100
        /*03f2*/ 	.byte	0x04
	.zero		1


	//   ....[48]....
        /*03f4*/ 	.word	0x00000910
        /*03f8*/ 	.word	0x000000ff
        /*03fc*/ 	.word	0x000000c0
        /*0400*/ 	.short	0x0100
        /*0402*/ 	.byte	0x04
	.zero		1


	//   ....[49]....
        /*0404*/ 	.word	0x00000920
        /*0408*/ 	.word	0x000000ff
        /*040c*/ 	.word	0x00000190
        /*0410*/ 	.short	0x0100
        /*0412*/ 	.byte	0x04
	.zero		1


	//   ....[50]....
        /*0414*/ 	.word	0x00000930
        /*0418*/ 	.word	0x000000ff
        /*041c*/ 	.word	0x000000c8
        /*0420*/ 	.short	0x0100
        /*0422*/ 	.byte	0x04
	.zero		1


	//   ....[51]....
        /*0424*/ 	.word	0x00000940
        /*0428*/ 	.word	0x000000ff
        /*042c*/ 	.word	0x00000198
        /*0430*/ 	.short	0x0100
        /*0432*/ 	.byte	0x04
	.zero		1


	//   ....[52]....
        /*0434*/ 	.word	0x00000a80
        /*0438*/ 	.word	0x000000ff
        /*043c*/ 	.word	0x000001a0
        /*0440*/ 	.short	0x0100
        /*0442*/ 	.byte	0x04
	.zero		1


	//   ....[53]....
        /*0444*/ 	.word	0x00000a90
        /*0448*/ 	.word	0x000000ff
        /*044c*/ 	.word	0x000001b8
        /*0450*/ 	.short	0x0100
        /*0452*/ 	.byte	0x04
	.zero		1


	//   ....[54]....
        /*0454*/ 	.word	0x00000aa0
        /*0458*/ 	.word	0x000000ff
        /*045c*/ 	.word	0x000001a8
        /*0460*/ 	.short	0x0100
        /*0462*/ 	.byte	0x04
	.zero		1


	//   ....[55]....
        /*0464*/ 	.word	0x00000ab0
        /*0468*/ 	.word	0x000000ff
        /*046c*/ 	.word	0x000001c0
        /*0470*/ 	.short	0x0100
        /*0472*/ 	.byte	0x04
	.zero		1


	//   ....[56]....
        /*0474*/ 	.word	0x00000ac0
        /*0478*/ 	.word	0x000000ff
        /*047c*/ 	.word	0x000001b0
        /*0480*/ 	.short	0x0100
        /*0482*/ 	.byte	0x04
	.zero		1


	//   ....[57]....
        /*0484*/ 	.word	0x00000ad0
        /*0488*/ 	.word	0x000000ff
        /*048c*/ 	.word	0x000001c8
        /*0490*/ 	.short	0x0100
        /*0492*/ 	.byte	0x04
	.zero		1


	//   ....[58]....
        /*0494*/ 	.word	0x00000bc0
        /*0498*/ 	.word	0x000000ff
        /*049c*/ 	.word	0x000001d0
        /*04a0*/ 	.short	0x0100
        /*04a2*/ 	.byte	0x06
	.zero		1


	//   ....[59]....
        /*04a4*/ 	.word	0x00000bd0
        /*04a8*/ 	.word	0x000000ff
        /*04ac*/ 	.word	0x000001d8
        /*04b0*/ 	.short	0x0100
        /*04b2*/ 	.byte	0x06
	.zero		1


	//   ....[60]....
        /*04b4*/ 	.word	0x00000d10
        /*04b8*/ 	.word	0x000000ff
        /*04bc*/ 	.word	0x000001e0
        /*04c0*/ 	.short	0x0100
        /*04c2*/ 	.byte	0x06
	.zero		1


	//   ....[61]....
        /*04c4*/ 	.word	0x00000d20
        /*04c8*/ 	.word	0x000000ff
        /*04cc*/ 	.word	0x000001f0
        /*04d0*/ 	.short	0x0100
        /*04d2*/ 	.byte	0x06
	.zero		1


	//   ....[62]....
        /*04d4*/ 	.word	0x00000d30
        /*04d8*/ 	.word	0x000000ff
        /*04dc*/ 	.word	0x000001e8
        /*04e0*/ 	.short	0x0100
        /*04e2*/ 	.byte	0x06
	.zero		1


	//   ....[63]....
        /*04e4*/ 	.word	0x00000d40
        /*04e8*/ 	.word	0x000000ff
        /*04ec*/ 	.word	0x000001f8
        /*04f0*/ 	.short	0x0100
        /*04f2*/ 	.byte	0x06
	.zero		1


	//   ....[64]....
        /*04f4*/ 	.word	0x00000e70
        /*04f8*/ 	.word	0x000000ff
        /*04fc*/ 	.word	0x00000200
        /*0500*/ 	.short	0x0100
        /*0502*/ 	.byte	0x04
	.zero		1


	//   ....[65]....
        /*0504*/ 	.word	0x00000e80
        /*0508*/ 	.word	0x000000ff
        /*050c*/ 	.word	0x00000220
        /*0510*/ 	.short	0x0100
        /*0512*/ 	.byte	0x04
	.zero		1


	//   ....[66]....
        /*0514*/ 	.word	0x00000e90
        /*0518*/ 	.word	0x000000ff
        /*051c*/ 	.word	0x00000208
        /*0520*/ 	.short	0x0100
        /*0522*/ 	.byte	0x04
	.zero		1


	//   ....[67]....
        /*0524*/ 	.word	0x00000ea0
        /*0528*/ 	.word	0x000000ff
        /*052c*/ 	.word	0x00000228
        /*0530*/ 	.short	0x0100
        /*0532*/ 	.byte	0x04
	.zero		1


	//   ....[68]....
        /*0534*/ 	.word	0x00000eb0
        /*0538*/ 	.word	0x000000ff
        /*053c*/ 	.word	0x00000210
        /*0540*/ 	.short	0x0100
        /*0542*/ 	.byte	0x04
	.zero		1


	//   ....[69]....
        /*0544*/ 	.word	0x00000ec0
        /*0548*/ 	.word	0x000000ff
        /*054c*/ 	.word	0x00000230
        /*0550*/ 	.short	0x0100
        /*0552*/ 	.byte	0x04
	.zero		1


	//   ....[70]....
        /*0554*/ 	.word	0x00000ed0
        /*0558*/ 	.word	0x000000ff
        /*055c*/ 	.word	0x00000218
        /*0560*/ 	.short	0x0100
        /*0562*/ 	.byte	0x04
	.zero		1


	//   ....[71]....
        /*0564*/ 	.word	0x00000ee0
        /*0568*/ 	.word	0x000000ff
        /*056c*/ 	.word	0x00000238
        /*0570*/ 	.short	0x0100
        /*0572*/ 	.byte	0x04
	.zero		1


	//   ....[72]....
        /*0574*/ 	.word	0x00000fd0
        /*0578*/ 	.word	0x000000ff
        /*057c*/ 	.word	0x00000240
        /*0580*/ 	.short	0x0100
        /*0582*/ 	.byte	0x04
	.zero		1


	//   ....[73]....
        /*0584*/ 	.word	0x00000fe0
        /*0588*/ 	.word	0x000000ff
        /*058c*/ 	.word	0x00000250
        /*0590*/ 	.short	0x0100
        /*0592*/ 	.byte	0x04
	.zero		1


	//   ....[74]....
        /*0594*/ 	.word	0x00000ff0
        /*0598*/ 	.word	0x000000ff
        /*059c*/ 	.word	0x00000248
        /*05a0*/ 	.short	0x0100
        /*05a2*/ 	.byte	0x04
	.zero		1


	//   ....[75]....
        /*05a4*/ 	.word	0x00001000
        /*05a8*/ 	.word	0x000000ff
        /*05ac*/ 	.word	0x00000258
        /*05b0*/ 	.short	0x0100
        /*05b2*/ 	.byte	0x04
	.zero		1


	//   ....[76]....
        /*05b4*/ 	.word	0x00001c90
        /*05b8*/ 	.word	0x00000000
        /*05bc*/ 	.word	0x00000250
        /*05c0*/ 	.short	0x010a
        /*05c2*/ 	.byte	0xff
	.zero		1


	//   ....[77]....
        /*05c4*/ 	.word	0x00001cc0
        /*05c8*/ 	.word	0x00000000
        /*05cc*/ 	.word	0x00000240
        /*05d0*/ 	.short	0x0101
        /*05d2*/ 	.byte	0xff
	.zero		1


	//   ....[78]....
        /*05d4*/ 	.word	0x00001d90
        /*05d8*/ 	.word	0x000000ff
        /*05dc*/ 	.word	0x000000d0
        /*05e0*/ 	.short	0x010a
        /*05e2*/ 	.byte	0x04
	.zero		1


	//   ....[79]....
        /*05e4*/ 	.word	0x00001e10
        /*05e8*/ 	.word	0x000000ff
        /*05ec*/ 	.word	0x000000d0
        /*05f0*/ 	.short	0x010a
        /*05f2*/ 	.byte	0x21
	.zero		1


	//   ....[80]....
        /*05f4*/ 	.word	0x00001fa0
        /*05f8*/ 	.word	0x000000ff
        /*05fc*/ 	.word	0x000000d0
        /*0600*/ 	.short	0x010a
        /*0602*/ 	.byte	0x08
	.zero		1


	//   ....[81]....
        /*0604*/ 	.word	0x000020d0
        /*0608*/ 	.word	0x000000ff
        /*060c*/ 	.word	0x000001d8
        /*0610*/ 	.short	0x0101
        /*0612*/ 	.byte	0x06
	.zero		1


	//   ....[82]....
        /*0614*/ 	.word	0x000020f0
        /*0618*/ 	.word	0x000000ff
        /*061c*/ 	.word	0x000000d0
        /*0620*/ 	.short	0x010a
        /*0622*/ 	.byte	0x04
	.zero		1


	//   ....[83]....
        /*0624*/ 	.word	0x00002170
        /*0628*/ 	.word	0x000000ff
        /*062c*/ 	.word	0x000000d0
        /*0630*/ 	.short	0x010a
        /*0632*/ 	.byte	0x11
	.zero		1


	//   ....[84]....
        /*0634*/ 	.word	0x00002320
        /*0638*/ 	.word	0x000000ff
        /*063c*/ 	.word	0x000000d0
        /*0640*/ 	.short	0x010a
        /*0642*/ 	.byte	0x07
	.zero		1


	//   ....[85]....
        /*0644*/ 	.word	0x00002460
        /*0648*/ 	.word	0x00000003
        /*064c*/ 	.word	0x000001e0
        /*0650*/ 	.short	0x010a
        /*0652*/ 	.byte	0xff
	.zero		1


	//   ....[86]....
        /*0654*/ 	.word	0x000025b0
        /*0658*/ 	.word	0x00000000
        /*065c*/ 	.word	0x00000000
        /*0660*/ 	.short	0x0101
        /*0662*/ 	.byte	0xff
	.zero		1


	//   ....[87]....
        /*0664*/ 	.word	0x00002b70
        /*0668*/ 	.word	0x000000ff
        /*066c*/ 	.word	0x00000000
        /*0670*/ 	.short	0x010a
        /*0672*/ 	.byte	0x04
	.zero		1


	//   ....[88]....
        /*0674*/ 	.word	0x00002c00
        /*0678*/ 	.word	0x000000ff
        /*067c*/ 	.word	0x00000000
        /*0680*/ 	.short	0x010a
        /*0682*/ 	.byte	0x05
	.zero		1


	//   ....[89]....
        /*0684*/ 	.word	0x00002c90
        /*0688*/ 	.word	0x000000ff
        /*068c*/ 	.word	0x00000000
        /*0690*/ 	.short	0x010a
        /*0692*/ 	.byte	0x05
	.zero		1


	//   ....[90]....
        /*0694*/ 	.word	0x00002d20
        /*0698*/ 	.word	0x000000ff
        /*069c*/ 	.word	0x00000000
        /*06a0*/ 	.short	0x010a
        /*06a2*/ 	.byte	0x05
	.zero		1


	//   ....[91]....
        /*06a4*/ 	.word	0x00002db0
        /*06a8*/ 	.word	0x000000ff
        /*06ac*/ 	.word	0x00000000
        /*06b0*/ 	.short	0x010a
        /*06b2*/ 	.byte	0x05
	.zero		1


	//   ....[92]....
        /*06b4*/ 	.word	0x00002e40
        /*06b8*/ 	.word	0x000000ff
        /*06bc*/ 	.word	0x00000000
        /*06c0*/ 	.short	0x010a
        /*06c2*/ 	.byte	0x05
	.zero		1


	//   ....[93]....
        /*06c4*/ 	.word	0x00002ed0
        /*06c8*/ 	.word	0x000000ff
        /*06cc*/ 	.word	0x00000000
        /*06d0*/ 	.short	0x010a
        /*06d2*/ 	.byte	0x05
	.zero		1


	//   ....[94]....
        /*06d4*/ 	.word	0x00002f60
        /*06d8*/ 	.word	0x000000ff
        /*06dc*/ 	.word	0x00000000
        /*06e0*/ 	.short	0x010a
        /*06e2*/ 	.byte	0x05
	.zero		1


	//   ....[95]....
        /*06e4*/ 	.word	0x00002ff0
        /*06e8*/ 	.word	0x000000ff
        /*06ec*/ 	.word	0x00000000
        /*06f0*/ 	.short	0x010a
        /*06f2*/ 	.byte	0x05
	.zero		1


	//   ....[96]....
        /*06f4*/ 	.word	0x00003080
        /*06f8*/ 	.word	0x000000ff
        /*06fc*/ 	.word	0x00000000
        /*0700*/ 	.short	0x010a
        /*0702*/ 	.byte	0x05
	.zero		1


	//   ....[97]....
        /*0704*/ 	.word	0x00003110
        /*0708*/ 	.word	0x000000ff
        /*070c*/ 	.word	0x00000000
        /*0710*/ 	.short	0x010a
        /*0712*/ 	.byte	0x05
	.zero		1


	//   ....[98]....
        /*0714*/ 	.word	0x000031a0
        /*0718*/ 	.word	0x000000ff
        /*071c*/ 	.word	0x00000000
        /*0720*/ 	.short	0x010a
        /*0722*/ 	.byte	0x05
	.zero		1


	//   ....[99]....
        /*0724*/ 	.word	0x00003230
        /*0728*/ 	.word	0x000000ff
        /*072c*/ 	.word	0x00000000
        /*0730*/ 	.short	0x010a
        /*0732*/ 	.byte	0x05
	.zero		1


	//   ....[100]....
        /*0734*/ 	.word	0x000032c0
        /*0738*/ 	.word	0x000000ff
        /*073c*/ 	.word	0x00000000
        /*0740*/ 	.short	0x010a
        /*0742*/ 	.byte	0x05
	.zero		1


	//   ....[101]....
        /*0744*/ 	.word	0x00003350
        /*0748*/ 	.word	0x000000ff
        /*074c*/ 	.word	0x00000000
        /*0750*/ 	.short	0x010a
        /*0752*/ 	.byte	0x05
	.zero		1


	//   ....[102]....
        /*0754*/ 	.word	0x000033e0
        /*0758*/ 	.word	0x000000ff
        /*075c*/ 	.word	0x00000000
        /*0760*/ 	.short	0x010a
        /*0762*/ 	.byte	0x05
	.zero		1


	//   ....[103]....
        /*0764*/ 	.word	0x00003470
        /*0768*/ 	.word	0x000000ff
        /*076c*/ 	.word	0x00000000
        /*0770*/ 	.short	0x010a
        /*0772*/ 	.byte	0x05
	.zero		1


	//   ....[104]....
        /*0774*/ 	.word	0x00003500
        /*0778*/ 	.word	0x000000ff
        /*077c*/ 	.word	0x00000000
        /*0780*/ 	.short	0x010a
        /*0782*/ 	.byte	0x05
	.zero		1


	//   ....[105]....
        /*0784*/ 	.word	0x00003590
        /*0788*/ 	.word	0x000000ff
        /*078c*/ 	.word	0x00000000
        /*0790*/ 	.short	0x010a
        /*0792*/ 	.byte	0x05
	.zero		1


	//   ....[106]....
        /*0794*/ 	.word	0x00003620
        /*0798*/ 	.word	0x000000ff
        /*079c*/ 	.word	0x00000000
        /*07a0*/ 	.short	0x010a
        /*07a2*/ 	.byte	0x05
	.zero		1


	//   ....[107]....
        /*07a4*/ 	.word	0x000036b0
        /*07a8*/ 	.word	0x000000ff
        /*07ac*/ 	.word	0x00000000
        /*07b0*/ 	.short	0x010a
        /*07b2*/ 	.byte	0x05
	.zero		1


	//   ....[108]....
        /*07b4*/ 	.word	0x00003740
        /*07b8*/ 	.word	0x000000ff
        /*07bc*/ 	.word	0x00000000
        /*07c0*/ 	.short	0x010a
        /*07c2*/ 	.byte	0x05
	.zero		1


	//   ....[109]....
        /*07c4*/ 	.word	0x000037d0
        /*07c8*/ 	.word	0x000000ff
        /*07cc*/ 	.word	0x00000000
        /*07d0*/ 	.short	0x010a
        /*07d2*/ 	.byte	0x05
	.zero		1


	//   ....[110]....
        /*07d4*/ 	.word	0x00003860
        /*07d8*/ 	.word	0x000000ff
        /*07dc*/ 	.word	0x00000000
        /*07e0*/ 	.short	0x010a
        /*07e2*/ 	.byte	0x05
	.zero		1


	//   ....[111]....
        /*07e4*/ 	.word	0x000038f0
        /*07e8*/ 	.word	0x000000ff
        /*07ec*/ 	.word	0x00000000
        /*07f0*/ 	.short	0x010a
        /*07f2*/ 	.byte	0x05
	.zero		1


	//   ....[112]....
        /*07f4*/ 	.word	0x00003990
        /*07f8*/ 	.word	0x00000000
        /*07fc*/ 	.word	0x00000000
        /*0800*/ 	.short	0x010a
        /*0802*/ 	.byte	0xff
	.zero		1


	//   ....[113]....
        /*0804*/ 	.word	0x00003ab0
        /*0808*/ 	.word	0x00000002
        /*080c*/ 	.word	0x00000240
        /*0810*/ 	.short	0x010a
        /*0812*/ 	.byte	0xff
	.zero		1


	//   ....[114]....
        /*0814*/ 	.word	0x00003b20
        /*0818*/ 	.word	0x00000002
        /*081c*/ 	.word	0x00000000
        /*0820*/ 	.short	0x0101
        /*0822*/ 	.byte	0xff
	.zero		1


	//   ....[115]....
        /*0824*/ 	.word	0x00003b40
        /*0828*/ 	.word	0x000000ff
        /*082c*/ 	.word	0x000001f0
        /*0830*/ 	.short	0x010a
        /*0832*/ 	.byte	0x04
	.zero		1


	//   ....[116]....
        /*0834*/ 	.word	0x00003c60
        /*0838*/ 	.word	0x00000002
        /*083c*/ 	.word	0x000001e0
        /*0840*/ 	.short	0x010a
        /*0842*/ 	.byte	0xff
	.zero		1


	//   ....[117]....
        /*0844*/ 	.word	0x00003d60
        /*0848*/ 	.word	0x00000002
        /*084c*/ 	.word	0x00000000
        /*0850*/ 	.short	0x0101
        /*0852*/ 	.byte	0xff
	.zero		1


	//   ....[118]....
        /*0854*/ 	.word	0x00003df0
        /*0858*/ 	.word	0x000000ff
        /*085c*/ 	.word	0x000001f0
        /*0860*/ 	.short	0x0106
        /*0862*/ 	.byte	0x04
	.zero		1


	//   ....[119]....
        /*0864*/ 	.word	0x00003e10
        /*0868*/ 	.word	0x000000ff
        /*086c*/ 	.word	0x000001f0
        /*0870*/ 	.short	0x010a
        /*0872*/ 	.byte	0x04
	.zero		1


	//   ....[120]....
        /*0874*/ 	.word	0x00003ea0
        /*0878*/ 	.word	0x000000ff
        /*087c*/ 	.word	0x000001f0
        /*0880*/ 	.short	0x0106
        /*0882*/ 	.byte	0x07
	.zero		1


	//   ....[121]....
        /*0884*/ 	.word	0x00003ee0
        /*0888*/ 	.word	0x00000000
        /*088c*/ 	.word	0x000001f0
        /*0890*/ 	.short	0x010a
        /*0892*/ 	.byte	0xff
	.zero		1


	//   ....[122]....
        /*0894*/ 	.word	0x000043f0
        /*0898*/ 	.word	0x00000000
        /*089c*/ 	.word	0x000001e0
        /*08a0*/ 	.short	0x010a
        /*08a2*/ 	.byte	0xff
	.zero		1


	//   ....[123]....
        /*08a4*/ 	.word	0x000044f0
        /*08a8*/ 	.word	0x00000003
        /*08ac*/ 	.word	0x00000000
        /*08b0*/ 	.short	0x0101
        /*08b2*/ 	.byte	0xff
	.zero		1


	//   ....[124]....
        /*08b4*/ 	.word	0x00004500
        /*08b8*/ 	.word	0x000000ff
        /*08bc*/ 	.word	0x00000000
        /*08c0*/ 	.short	0x010a
        /*08c2*/ 	.byte	0x04
	.zero		1


	//   ....[125]....
        /*08c4*/ 	.word	0x00004580
        /*08c8*/ 	.word	0x000000ff
        /*08cc*/ 	.word	0x00000220
        /*08d0*/ 	.short	0x010a
        /*08d2*/ 	.byte	0x17
	.zero		1


	//   ....[126]....
        /*08d4*/ 	.word	0x00004660
        /*08d8*/ 	.word	0x000000ff
        /*08dc*/ 	.word	0x00000000
        /*08e0*/ 	.short	0x010a
        /*08e2*/ 	.byte	0x05
	.zero		1


	//   ....[127]....
        /*08e4*/ 	.word	0x000047a0
        /*08e8*/ 	.word	0x000000ff
        /*08ec*/ 	.word	0x00000000
        /*08f0*/ 	.short	0x010a
        /*08f2*/ 	.byte	0x04
	.zero		1


	//   ....[128]....
        /*08f4*/ 	.word	0x00004990
        /*08f8*/ 	.word	0x000000ff
        /*08fc*/ 	.word	0x00000000
        /*0900*/ 	.short	0x010a
        /*0902*/ 	.byte	0x04
	.zero		1


	//   ....[129]....
        /*0904*/ 	.word	0x00004a20
        /*0908*/ 	.word	0x000000ff
        /*090c*/ 	.word	0x00000000
        /*0910*/ 	.short	0x010a
        /*0912*/ 	.byte	0x05
	.zero		1


	//   ....[130]....
        /*0914*/ 	.word	0x00004ab0
        /*0918*/ 	.word	0x000000ff
        /*091c*/ 	.word	0x00000000
        /*0920*/ 	.short	0x010a
        /*0922*/ 	.byte	0x05
	.zero		1


	//   ....[131]....
        /*0924*/ 	.word	0x00004b40
        /*0928*/ 	.word	0x000000ff
        /*092c*/ 	.word	0x00000000
        /*0930*/ 	.short	0x010a
        /*0932*/ 	.byte	0x04
	.zero		1


	//   ....[132]....
        /*0934*/ 	.word	0x00005020
        /*0938*/ 	.word	0x00000008
        /*093c*/ 	.word	0x000001e0
        /*0940*/ 	.short	0x010a
        /*0942*/ 	.byte	0xff
	.zero		1


	//   ....[133]....
        /*0944*/ 	.word	0x00005190
        /*0948*/ 	.word	0x00000000
        /*094c*/ 	.word	0x00000000
        /*0950*/ 	.short	0x0101
        /*0952*/ 	.byte	0xff
	.zero		1


	//   ....[134]....
        /*0954*/ 	.word	0x00005660
        /*0958*/ 	.word	0x000000ff
        /*095c*/ 	.word	0x000001d8
        /*0960*/ 	.short	0x010a
        /*0962*/ 	.byte	0x18
	.zero		1


	//   ....[135]....
        /*0964*/ 	.word	0x00005830
        /*0968*/ 	.word	0x000000ff
        /*096c*/ 	.word	0x000001b8
        /*0970*/ 	.short	0x010a
        /*0972*/ 	.byte	0x04
	.zero		1


	//   ....[136]....
        /*0974*/ 	.word	0x00005a10
        /*0978*/ 	.word	0x000000ff
        /*097c*/ 	.word	0x000001a0
        /*0980*/ 	.short	0x010b
        /*0982*/ 	.byte	0x04
	.zero		1


	//   ....[137]....
        /*0984*/ 	.word	0x00005a20
        /*0988*/ 	.word	0x000000ff
        /*098c*/ 	.word	0x00000000
        /*0990*/ 	.short	0x0101
        /*0992*/ 	.byte	0x07
	.zero		1


	//   ....[138]....
        /*0994*/ 	.word	0x00005a30
        /*0998*/ 	.word	0x000000ff
        /*099c*/ 	.word	0x000001b8
        /*09a0*/ 	.short	0x010a
        /*09a2*/ 	.byte	0x05
	.zero		1


	//   ....[139]....
        /*09a4*/ 	.word	0x00005c80
        /*09a8*/ 	.word	0x000000ff
        /*09ac*/ 	.word	0x000001a0
        /*09b0*/ 	.short	0x010b
        /*09b2*/ 	.byte	0x05
	.zero		1


	//   ....[140]....
        /*09b4*/ 	.word	0x00005c90
        /*09b8*/ 	.word	0x000000ff
        /*09bc*/ 	.word	0x00000000
        /*09c0*/ 	.short	0x0101
        /*09c2*/ 	.byte	0x04
	.zero		1


	//   ....[141]....
        /*09c4*/ 	.word	0x00005ce0
        /*09c8*/ 	.word	0x000000ff
        /*09cc*/ 	.word	0x00000000
        /*09d0*/ 	.short	0x010a
        /*09d2*/ 	.byte	0x04
	.zero		1


	//   ....[142]....
        /*09d4*/ 	.word	0x00005d70
        /*09d8*/ 	.word	0x000000ff
        /*09dc*/ 	.word	0x00000000
        /*09e0*/ 	.short	0x010a
        /*09e2*/ 	.byte	0x05
	.zero		1


	//   ....[143]....
        /*09e4*/ 	.word	0x00005e10
        /*09e8*/ 	.word	0x00000000
        /*09ec*/ 	.word	0x00000000
        /*09f0*/ 	.short	0x010a
        /*09f2*/ 	.byte	0xff
	.zero		1


	//   ....[144]....
        /*09f4*/ 	.word	0x00006170
        /*09f8*/ 	.word	0x00000000
        /*09fc*/ 	.word	0x000001e0
        /*0a00*/ 	.short	0x010a
        /*0a02*/ 	.byte	0xff
	.zero		1


	//   ....[145]....
        /*0a04*/ 	.word	0x00006240
        /*0a08*/ 	.word	0x00000000
        /*0a0c*/ 	.word	0x00000000
        /*0a10*/ 	.short	0x0101
        /*0a12*/ 	.byte	0xff
	.zero		1


	//   ....[146]....
        /*0a14*/ 	.word	0x00006e50
        /*0a18*/ 	.word	0x00000002
        /*0a1c*/ 	.word	0x000001a0
        /*0a20*/ 	.short	0x010a
        /*0a22*/ 	.byte	0xff
	.zero		1


	//   ....[147]....
        /*0a24*/ 	.word	0x00006e90
        /*0a28*/ 	.word	0x0000001b
        /*0a2c*/ 	.word	0x00000200
        /*0a30*/ 	.short	0x010a
        /*0a32*/ 	.byte	0xff
	.zero		1


	//   ....[148]....
        /*0a34*/ 	.word	0x00006f80
        /*0a38*/ 	.word	0x00000002
        /*0a3c*/ 	.word	0x000001a0
        /*0a40*/ 	.short	0x010a
        /*0a42*/ 	.byte	0xff
	.zero		1


	//   ....[149]....
        /*0a44*/ 	.word	0x00007110
        /*0a48*/ 	.word	0x0000001b
        /*0a4c*/ 	.word	0x00000200
        /*0a50*/ 	.short	0x010a
        /*0a52*/ 	.byte	0xff
	.zero		1


	//   ....[150]....
        /*0a54*/ 	.word	0x000078e0
        /*0a58*/ 	.word	0x00000000
        /*0a5c*/ 	.word	0x00000000
        /*0a60*/ 	.short	0x0101
        /*0a62*/ 	.byte	0xff
	.zero		1


	//   ....[151]....
        /*0a64*/ 	.word	0x000078f0
        /*0a68*/ 	.word	0x00000002
        /*0a6c*/ 	.word	0x000001a0
        /*0a70*/ 	.short	0x010a
        /*0a72*/ 	.byte	0xff
	.zero		1


	//   ....[152]....
        /*0a74*/ 	.word	0x000079b0
        /*0a78*/ 	.word	0x00000002
        /*0a7c*/ 	.word	0x000001a0
        /*0a80*/ 	.short	0x010a
        /*0a82*/ 	.byte	0xff
	.zero		1


	//   ....[153]....
        /*0a84*/ 	.word	0x00007d50
        /*0a88*/ 	.word	0x000000ff
        /*0a8c*/ 	.word	0x00000000
        /*0a90*/ 	.short	0x0101
        /*0a92*/ 	.byte	0x04
	.zero		1


	//   ....[154]....
        /*0a94*/ 	.word	0x000082b0
        /*0a98*/ 	.word	0x00000000
        /*0a9c*/ 	.word	0x00000000
        /*0aa0*/ 	.short	0x0101
        /*0aa2*/ 	.byte	0xff
	.zero		1


	//   ....[155]....
        /*0aa4*/ 	.word	0x00008560
        /*0aa8*/ 	.word	0x000000ff
        /*0aac*/ 	.word	0x00000000
        /*0ab0*/ 	.short	0x0101
        /*0ab2*/ 	.byte	0x04
	.zero		1


	//   ....[156]....
        /*0ab4*/ 	.word	0x00008580
        /*0ab8*/ 	.word	0x00000000
        /*0abc*/ 	.word	0x00000250
        /*0ac0*/ 	.short	0x010a
        /*0ac2*/ 	.byte	0xff
	.zero		1


	//   ....[157]....
        /*0ac4*/ 	.word	0x000085e0
        /*0ac8*/ 	.word	0x00000000
        /*0acc*/ 	.word	0x000000d0
        /*0ad0*/ 	.short	0x010a
        /*0ad2*/ 	.byte	0xff
	.zero		1


	//   ....[158]....
        /*0ad4*/ 	.word	0x00008640
        /*0ad8*/ 	.word	0x00000000
        /*0adc*/ 	.word	0x000000d0
        /*0ae0*/ 	.short	0x010a
        /*0ae2*/ 	.byte	0xff
	.zero		1


	//   ....[159]....
        /*0ae4*/ 	.word	0x00008690
        /*0ae8*/ 	.word	0x00000003
        /*0aec*/ 	.word	0x000001e0
        /*0af0*/ 	.short	0x010a
        /*0af2*/ 	.byte	0xff
	.zero		1


	//   ....[160]....
        /*0af4*/ 	.word	0x000086f0
        /*0af8*/ 	.word	0x00000000
        /*0afc*/ 	.word	0x00000000
        /*0b00*/ 	.short	0x010a
        /*0b02*/ 	.byte	0xff
	.zero		1


	//   ....[161]....
        /*0b04*/ 	.word	0x00008750
        /*0b08*/ 	.word	0x00000000
        /*0b0c*/ 	.word	0x00000000
        /*0b10*/ 	.short	0x010a
        /*0b12*/ 	.byte	0xff
	.zero		1


	//   ....[162]....
        /*0b14*/ 	.word	0x000087b0
        /*0b18*/ 	.word	0x00000000
        /*0b1c*/ 	.word	0x00000000
        /*0b20*/ 	.short	0x010a
        /*0b22*/ 	.byte	0xff
	.zero		1


	//   ....[163]....
        /*0b24*/ 	.word	0x00008810
        /*0b28*/ 	.word	0x00000000
        /*0b2c*/ 	.word	0x00000000
        /*0b30*/ 	.short	0x010a
        /*0b32*/ 	.byte	0xff
	.zero		1


	//   ....[164]....
        /*0b34*/ 	.word	0x00008870
        /*0b38*/ 	.word	0x00000000
        /*0b3c*/ 	.word	0x00000000
        /*0b40*/ 	.short	0x010a
        /*0b42*/ 	.byte	0xff
	.zero		1


	//   ....[165]....
        /*0b44*/ 	.word	0x000088d0
        /*0b48*/ 	.word	0x00000000
        /*0b4c*/ 	.word	0x00000000
        /*0b50*/ 	.short	0x010a
        /*0b52*/ 	.byte	0xff
	.zero		1


	//   ....[166]....
        /*0b54*/ 	.word	0x00008930
        /*0b58*/ 	.word	0x00000000
        /*0b5c*/ 	.word	0x00000000
        /*0b60*/ 	.short	0x010a
        /*0b62*/ 	.byte	0xff
	.zero		1


	//   ....[167]....
        /*0b64*/ 	.word	0x00008990
        /*0b68*/ 	.word	0x00000000
        /*0b6c*/ 	.word	0x00000000
        /*0b70*/ 	.short	0x010a
        /*0b72*/ 	.byte	0xff
	.zero		1


	//   ....[168]....
        /*0b74*/ 	.word	0x000089f0
        /*0b78*/ 	.word	0x00000000
        /*0b7c*/ 	.word	0x00000000
        /*0b80*/ 	.short	0x010a
        /*0b82*/ 	.byte	0xff
	.zero		1


	//   ....[169]....
        /*0b84*/ 	.word	0x00008a50
        /*0b88*/ 	.word	0x00000000
        /*0b8c*/ 	.word	0x00000000
        /*0b90*/ 	.short	0x010a
        /*0b92*/ 	.byte	0xff
	.zero		1


	//   ....[170]....
        /*0b94*/ 	.word	0x00008ab0
        /*0b98*/ 	.word	0x00000000
        /*0b9c*/ 	.word	0x00000000
        /*0ba0*/ 	.short	0x010a
        /*0ba2*/ 	.byte	0xff
	.zero		1


	//   ....[171]....
        /*0ba4*/ 	.word	0x00008b10
        /*0ba8*/ 	.word	0x00000000
        /*0bac*/ 	.word	0x00000000
        /*0bb0*/ 	.short	0x010a
        /*0bb2*/ 	.byte	0xff
	.zero		1


	//   ....[172]....
        /*0bb4*/ 	.word	0x00008b70
        /*0bb8*/ 	.word	0x00000000
        /*0bbc*/ 	.word	0x00000000
        /*0bc0*/ 	.short	0x010a
        /*0bc2*/ 	.byte	0xff
	.zero		1


	//   ....[173]....
        /*0bc4*/ 	.word	0x00008bd0
        /*0bc8*/ 	.word	0x00000000
        /*0bcc*/ 	.word	0x00000000
        /*0bd0*/ 	.short	0x010a
        /*0bd2*/ 	.byte	0xff
	.zero		1


	//   ....[174]....
        /*0bd4*/ 	.word	0x00008c30
        /*0bd8*/ 	.word	0x00000000
        /*0bdc*/ 	.word	0x00000000
        /*0be0*/ 	.short	0x010a
        /*0be2*/ 	.byte	0xff
	.zero		1


	//   ....[175]....
        /*0be4*/ 	.word	0x00008c90
        /*0be8*/ 	.word	0x00000000
        /*0bec*/ 	.word	0x00000000
        /*0bf0*/ 	.short	0x010a
        /*0bf2*/ 	.byte	0xff
	.zero		1


	//   ....[176]....
        /*0bf4*/ 	.word	0x00008cf0
        /*0bf8*/ 	.word	0x00000000
        /*0bfc*/ 	.word	0x00000000
        /*0c00*/ 	.short	0x010a
        /*0c02*/ 	.byte	0xff
	.zero		1


	//   ....[177]....
        /*0c04*/ 	.word	0x00008d50
        /*0c08*/ 	.word	0x00000000
        /*0c0c*/ 	.word	0x00000000
        /*0c10*/ 	.short	0x010a
        /*0c12*/ 	.byte	0xff
	.zero		1


	//   ....[178]....
        /*0c14*/ 	.word	0x00008db0
        /*0c18*/ 	.word	0x00000000
        /*0c1c*/ 	.word	0x00000000
        /*0c20*/ 	.short	0x010a
        /*0c22*/ 	.byte	0xff
	.zero		1


	//   ....[179]....
        /*0c24*/ 	.word	0x00008e10
        /*0c28*/ 	.word	0x00000000
        /*0c2c*/ 	.word	0x00000000
        /*0c30*/ 	.short	0x010a
        /*0c32*/ 	.byte	0xff
	.zero		1


	//   ....[180]....
        /*0c34*/ 	.word	0x00008e70
        /*0c38*/ 	.word	0x00000000
        /*0c3c*/ 	.word	0x00000000
        /*0c40*/ 	.short	0x010a
        /*0c42*/ 	.byte	0xff
	.zero		1


	//   ....[181]....
        /*0c44*/ 	.word	0x00008ed0
        /*0c48*/ 	.word	0x00000000
        /*0c4c*/ 	.word	0x00000000
        /*0c50*/ 	.short	0x010a
        /*0c52*/ 	.byte	0xff
	.zero		1


	//   ....[182]....
        /*0c54*/ 	.word	0x00008f30
        /*0c58*/ 	.word	0x00000000
        /*0c5c*/ 	.word	0x00000000
        /*0c60*/ 	.short	0x010a
        /*0c62*/ 	.byte	0xff
	.zero		1


	//   ....[183]....
        /*0c64*/ 	.word	0x00008f90
        /*0c68*/ 	.word	0x00000000
        /*0c6c*/ 	.word	0x00000000
        /*0c70*/ 	.short	0x010a
        /*0c72*/ 	.byte	0xff
	.zero		1


	//   ....[184]....
        /*0c74*/ 	.word	0x00008ff0
        /*0c78*/ 	.word	0x00000000
        /*0c7c*/ 	.word	0x00000000
        /*0c80*/ 	.short	0x010a
        /*0c82*/ 	.byte	0xff
	.zero		1


	//   ....[185]....
        /*0c84*/ 	.word	0x00009040
        /*0c88*/ 	.word	0x00000002
        /*0c8c*/ 	.word	0x00000240
        /*0c90*/ 	.short	0x010a
        /*0c92*/ 	.byte	0xff
	.zero		1


	//   ....[186]....
        /*0c94*/ 	.word	0x000090a0
        /*0c98*/ 	.word	0x00000002
        /*0c9c*/ 	.word	0x000001f0
        /*0ca0*/ 	.short	0x010a
        /*0ca2*/ 	.byte	0xff
	.zero		1


	//   ....[187]....
        /*0ca4*/ 	.word	0x000090f0
        /*0ca8*/ 	.word	0x00000002
        /*0cac*/ 	.word	0x000001e0
        /*0cb0*/ 	.short	0x010a
        /*0cb2*/ 	.byte	0xff
	.zero		1


	//   ....[188]....
        /*0cb4*/ 	.word	0x00009150
        /*0cb8*/ 	.word	0x00000000
        /*0cbc*/ 	.word	0x000001f0
        /*0cc0*/ 	.short	0x010a
        /*0cc2*/ 	.byte	0xff
	.zero		1


	//   ....[189]....
        /*0cc4*/ 	.word	0x000091a0
        /*0cc8*/ 	.word	0x00000000
        /*0ccc*/ 	.word	0x000001e0
        /*0cd0*/ 	.short	0x010a
        /*0cd2*/ 	.byte	0xff
	.zero		1


	//   ....[190]....
        /*0cd4*/ 	.word	0x00009200
        /*0cd8*/ 	.word	0x00000002
        /*0cdc*/ 	.word	0x00000220
        /*0ce0*/ 	.short	0x010a
        /*0ce2*/ 	.byte	0xff
	.zero		1


	//   ....[191]....
        /*0ce4*/ 	.word	0x00009260
        /*0ce8*/ 	.word	0x00000000
        /*0cec*/ 	.word	0x00000000
        /*0cf0*/ 	.short	0x010a
        /*0cf2*/ 	.byte	0xff
	.zero		1


	//   ....[192]....
        /*0cf4*/ 	.word	0x000092c0
        /*0cf8*/ 	.word	0x00000000
        /*0cfc*/ 	.word	0x00000000
        /*0d00*/ 	.short	0x010a
        /*0d02*/ 	.byte	0xff
	.zero		1


	//   ....[193]....
        /*0d04*/ 	.word	0x00009320
        /*0d08*/ 	.word	0x00000000
        /*0d0c*/ 	.word	0x00000000
        /*0d10*/ 	.short	0x010a
        /*0d12*/ 	.byte	0xff
	.zero		1


	//   ....[194]....
        /*0d14*/ 	.word	0x00009380
        /*0d18*/ 	.word	0x00000000
        /*0d1c*/ 	.word	0x00000000
        /*0d20*/ 	.short	0x010a
        /*0d22*/ 	.byte	0xff
	.zero		1


	//   ....[195]....
        /*0d24*/ 	.word	0x000093e0
        /*0d28*/ 	.word	0x00000000
        /*0d2c*/ 	.word	0x00000000
        /*0d30*/ 	.short	0x010a
        /*0d32*/ 	.byte	0xff
	.zero		1


	//   ....[196]....
        /*0d34*/ 	.word	0x00009430
        /*0d38*/ 	.word	0x00000008
        /*0d3c*/ 	.word	0x000001e0
        /*0d40*/ 	.short	0x010a
        /*0d42*/ 	.byte	0xff
	.zero		1


	//   ....[197]....
        /*0d44*/ 	.word	0x00009490
        /*0d48*/ 	.word	0x00000000
        /*0d4c*/ 	.word	0x000001d8
        /*0d50*/ 	.short	0x010a
        /*0d52*/ 	.byte	0xff
	.zero		1


	//   ....[198]....
        /*0d54*/ 	.word	0x000094f0
        /*0d58*/ 	.word	0x00000000
        /*0d5c*/ 	.word	0x000001b8
        /*0d60*/ 	.short	0x010a
        /*0d62*/ 	.byte	0xff
	.zero		1


	//   ....[199]....
        /*0d64*/ 	.word	0x00009550
        /*0d68*/ 	.word	0x00000002
        /*0d6c*/ 	.word	0x000001b8
        /*0d70*/ 	.short	0x010a
        /*0d72*/ 	.byte	0xff
	.zero		1


	//   ....[200]....
        /*0d74*/ 	.word	0x000095b0
        /*0d78*/ 	.word	0x00000000
        /*0d7c*/ 	.word	0x00000000
        /*0d80*/ 	.short	0x010a
        /*0d82*/ 	.byte	0xff
	.zero		1


	//   ....[201]....
        /*0d84*/ 	.word	0x00009610
        /*0d88*/ 	.word	0x00000000
        /*0d8c*/ 	.word	0x00000000
        /*0d90*/ 	.short	0x010a
        /*0d92*/ 	.byte	0xff
	.zero		1


	//   ....[202]....
        /*0d94*/ 	.word	0x00009660
        /*0d98*/ 	.word	0x00000000
        /*0d9c*/ 	.word	0x000001e0
        /*0da0*/ 	.short	0x010a
        /*0da2*/ 	.byte	0xff
	.zero		1


	//   ....[203]....
        /*0da4*/ 	.word	0x000096b0
        /*0da8*/ 	.word	0x00000002
        /*0dac*/ 	.word	0x000001a0
        /*0db0*/ 	.short	0x010a
        /*0db2*/ 	.byte	0xff
	.zero		1


	//   ....[204]....
        /*0db4*/ 	.word	0x00009700
        /*0db8*/ 	.word	0x0000001b
        /*0dbc*/ 	.word	0x00000200
        /*0dc0*/ 	.short	0x010a
        /*0dc2*/ 	.byte	0xff
	.zero		1


	//   ....[205]....
        /*0dc4*/ 	.word	0x00009750
        /*0dc8*/ 	.word	0x00000002
        /*0dcc*/ 	.word	0x000001a0
        /*0dd0*/ 	.short	0x010a
        /*0dd2*/ 	.byte	0xff
	.zero		1


	//----- nvinfo : EIATTR_NUM_MBARRIERS
	.align		4
.L_47:
        /*0dd4*/ 	.byte	0x03, 0x38
        /*0dd6*/ 	.short	0x004c


	//----- nvinfo : EIATTR_EXIT_INSTR_OFFSETS
	.align		4
        /*0dd8*/ 	.byte	0x04, 0x1c
        /*0dda*/ 	.short	(.L_49 - .L_48)


	//   ....[0]....
.L_48:
        /*0ddc*/ 	.word	0x000039c0


	//   ....[1]....
        /*0de0*/ 	.word	0x00003eb0


	//   ....[2]....
        /*0de4*/ 	.word	0x00003f10


	//   ....[3]....
        /*0de8*/ 	.word	0x00004da0


	//   ....[4]....
        /*0dec*/ 	.word	0x00005e40


	//   ....[5]....
        /*0df0*/ 	.word	0x00005e80


	//   ....[6]....
        /*0df4*/ 	.word	0x00008450


	//   ....[7]....
        /*0df8*/ 	.word	0x000084d0


	//   ....[8]....
        /*0dfc*/ 	.word	0x00008500


	//   ....[9]....
        /*0e00*/ 	.word	0x00008570


	//----- nvinfo : EIATTR_MAX_THREADS
	.align		4
.L_49:
        /*0e04*/ 	.byte	0x04, 0x05
        /*0e06*/ 	.short	(.L_51 - .L_50)
.L_50:
        /*0e08*/ 	.word	0x00000100
        /*0e0c*/ 	.word	0x00000001
        /*0e10*/ 	.word	0x00000001


	//----- nvinfo : EIATTR_CRS_STACK_SIZE
	.align		4
.L_51:
        /*0e14*/ 	.byte	0x04, 0x1e
        /*0e16*/ 	.short	(.L_53 - .L_52)
.L_52:
        /*0e18*/ 	.word	0x00000000


	//----- nvinfo : EIATTR_CBANK_PARAM_SIZE
	.align		4
.L_53:
        /*0e1c*/ 	.byte	0x03, 0x19
        /*0e1e*/ 	.short	0x0800


	//----- nvinfo : EIATTR_PARAM_CBANK
	.align		4
        /*0e20*/ 	.byte	0x04, 0x0a
        /*0e22*/ 	.short	(.L_55 - .L_54)
	.align		4
.L_54:
        /*0e24*/ 	.word	index@(.nv.constant0._ZN7cutlass13device_kernelINS_4gemm6kernel13GemmUniversalIN4cute5tupleIJiiiiEEENS1_10collective13CollectiveMmaINS1_35MainloopSm100TmaUmmaWarpSpecializedILi26ELi2ELi4ENS5_IJNS4_1CILi8EEENSA_ILi1EEESC_EEEEENS5_IJNSA_ILi64EEESF_NSA_ILi32EEEEEENS_10bfloat16_tENS5_IJlSC_lEEESI_SJ_NS4_8TiledMMAINS4_8MMA_AtomIJNS4_20SM100_MMA_F16BF16_SSISI_SI_fLi64ELi64ELNS4_4UMMA5MajorE0ELSO_0ELNSN_7ScaleInE0ELSP_0EEEEEENS4_6LayoutINS5_IJSC_SC_SC_EEENS5_IJNSA_ILi0EEESU_SU_EEEEENS5_IJNS4_10UnderscoreESX_SX_EEEEENS4_13SM90_TMA_LOADENS4_14ComposedLayoutINS4_7SwizzleILi2ELi4ELi3EEENS4_18smem_ptr_flag_bitsILi16EEENSS_INS5_IJSB_SG_EEENS5_IJSG_SC_EEEEEEEvNS4_8identityENS4_23SM90_TMA_LOAD_MULTICASTES19_vS1A_EENS_8epilogue10collective18CollectiveEpilogueINS1D_23Sm100TmaWarpSpecializedILi3ELi2ELi16ELb1ELb0EEEJSH_NS5_IJNSS_ISF_SC_EENSS_ISG_SC_EEEEESI_SJ_SI_SJ_NS1D_6fusion15FusionCallbacksIS1H_NS1L_17LinearCombinationISI_fSI_fLNS_15FloatRoundStyleE2EEESH_S1K_JEEENS4_5SM1004TMEM4LOAD26SM100_TMEM_LOAD_16dp256b4xES10_S19_NS4_17SM75_U32x4_LDSM_NENS4_14SM90_TMA_STOREES19_NS4_17SM90_U32x4_STSM_NENS4_39AutoVectorizingCopyWithAssumedAlignmentILi128EEEEEEvvEEEEvNT_6ParamsE)
        /*0e28*/ 	.short	0x0380
        /*0e2a*/ 	.short	0x0800


	//----- nvinfo : EIATTR_SW_WAR
	.align		4
.L_55:
        /*0e2c*/ 	.byte	0x04, 0x36
        /*0e2e*/ 	.short	(.L_57 - .L_56)
.L_56:
        /*0e30*/ 	.word	0x00000008
.L_57:


//--------------------- .nv.callgraph             --------------------------
	.section	.nv.callgraph,"",@"SHT_CUDA_CALLGRAPH"
	.align	4
	.sectionentsize	8
	.align		4
        /*0000*/ 	.word	0x00000000
	.align		4
        /*0004*/ 	.word	0xffffffff
	.align		4
        /*0008*/ 	.word	index@(_ZN7cutlass13device_kernelINS_4gemm6kernel13GemmUniversalIN4cute5tupleIJiiiiEEENS1_10collective13CollectiveMmaINS1_35MainloopSm100TmaUmmaWarpSpecializedILi26ELi2ELi4ENS5_IJNS4_1CILi8EEENSA_ILi1EEESC_EEEEENS5_IJNSA_ILi64EEESF_NSA_ILi32EEEEEENS_10bfloat16_tENS5_IJlSC_lEEESI_SJ_NS4_8TiledMMAINS4_8MMA_AtomIJNS4_20SM100_MMA_F16BF16_SSISI_SI_fLi64ELi64ELNS4_4UMMA5MajorE0ELSO_0ELNSN_7ScaleInE0ELSP_0EEEEEENS4_6LayoutINS5_IJSC_SC_SC_EEENS5_IJNSA_ILi0EEESU_SU_EEEEENS5_IJNS4_10UnderscoreESX_SX_EEEEENS4_13SM90_TMA_LOADENS4_14ComposedLayoutINS4_7SwizzleILi2ELi4ELi3EEENS4_18smem_ptr_flag_bitsILi16EEENSS_INS5_IJSB_SG_EEENS5_IJSG_SC_EEEEEEEvNS4_8identityENS4_23SM90_TMA_LOAD_MULTICASTES19_vS1A_EENS_8epilogue10collective18CollectiveEpilogueINS1D_23Sm100TmaWarpSpecializedILi3ELi2ELi16ELb1ELb0EEEJSH_NS5_IJNSS_ISF_SC_EENSS_ISG_SC_EEEEESI_SJ_SI_SJ_NS1D_6fusion15FusionCallbacksIS1H_NS1L_17LinearCombinationISI_fSI_fLNS_15FloatRoundStyleE2EEESH_S1K_JEEENS4_5SM1004TMEM4LOAD26SM100_TMEM_LOAD_16dp256b4xES10_S19_NS4_17SM75_U32x4_LDSM_NENS4_14SM90_TMA_STOREES19_NS4_17SM90_U32x4_STSM_NENS4_39AutoVectorizingCopyWithAssumedAlignmentILi128EEEEEEvvEEEEvNT_6ParamsE)
	.align		4
        /*000c*/ 	.word	index@(__assertfail)
	.align		4
        /*0010*/ 	.word	0x00000000
	.align		4
        /*0014*/ 	.word	0xfffffffe
	.align		4
        /*0018*/ 	.word	0x00000000
	.align		4
        /*001c*/ 	.word	0xfffffffd
	.align		4
        /*0020*/ 	.word	0x00000000
	.align		4
        /*0024*/ 	.word	0xfffffffc


//--------------------- .nv.constant4             --------------------------
	.section	.nv.constant4,"a",@progbits
	.align	8
	.align		8
.nv.constant4:
        /*0000*/ 	.dword	__assertfail
	.align		8
        /*0008*/ 	.dword	__unnamed_1
	.align		8
        /*0010*/ 	.dword	__unnamed_2
	.align		8
        /*0018*/ 	.dword	_ZN40_INTERNAL_cafc463e_4_k_cu_6ea9c9ed_251984cuda3std3__45__cpo5beginE
	.align		8
        /*0020*/ 	.dword	_ZN40_INTERNAL_cafc463e_4_k_cu_6ea9c9ed_251984cuda3std3__45__cpo3endE
	.align		8
        /*0028*/ 	.dword	_ZN40_INTERNAL_cafc463e_4_k_cu_6ea9c9ed_251984cuda3std3__45__cpo6cbeginE
	.align		8
        /*0030*/ 	.dword	_ZN40_INTERNAL_cafc463e_4_k_cu_6ea9c9ed_251984cuda3std3__45__cpo4cendE
	.align		8
        /*0038*/ 	.dword	_ZN40_INTERNAL_cafc463e_4_k_cu_6ea9c9ed_251984cuda3std3__442_GLOBAL__N__cafc463e_4_k_cu_6ea9c9ed_251986ignoreE
	.align		8
        /*0040*/ 	.dword	_ZN40_INTERNAL_cafc463e_4_k_cu_6ea9c9ed_251984cuda3std3__419piecewise_constructE
	.align		8
        /*0048*/ 	.dword	_ZN40_INTERNAL_cafc463e_4_k_cu_6ea9c9ed_251984cuda3std3__48in_placeE
	.align		8
        /*0050*/ 	.dword	_ZN40_INTERNAL_cafc463e_4_k_cu_6ea9c9ed_251984cuda3std6ranges3__45__cpo4swapE
	.align		8
        /*0058*/ 	.dword	_ZN40_INTERNAL_cafc463e_4_k_cu_6ea9c9ed_251984cuda3std6ranges3__45__cpo9iter_moveE
	.align		8
        /*0060*/ 	.dword	_ZN40_INTERNAL_cafc463e_4_k_cu_6ea9c9ed_251984cute7productE
	.align		8
        /*0068*/ 	.dword	_ZN40_INTERNAL_cafc463e_4_k_cu_6ea9c9ed_251984cute1_E
	.align		8
        /*0070*/ 	.dword	$str$25
	.align		8
        /*0078*/ 	.dword	$str$26
	.align		8
        /*0080*/ 	.dword	$str$27
	.align		8
        /*0088*/ 	.dword	$str$28


//--------------------- .text._ZN7cutlass13device_kernelINS_4gemm6kernel13GemmUniversalIN4cute5tupleIJiiiiEEENS1_10collective13CollectiveMmaINS1_35MainloopSm100TmaUmmaWarpSpecializedILi26ELi2ELi4ENS5_IJNS4_1CILi8EEENSA_ILi1EEESC_EEEEENS5_IJNSA_ILi64EEESF_NSA_ILi32EEEEEENS_10bfloat16_tENS5_IJlSC_lEEESI_SJ_NS4_8TiledMMAINS4_8MMA_AtomIJNS4_20SM100_MMA_F16BF16_SSISI_SI_fLi64ELi64ELNS4_4UMMA5MajorE0ELSO_0ELNSN_7ScaleInE0ELSP_0EEEEEENS4_6LayoutINS5_IJSC_SC_SC_EEENS5_IJNSA_ILi0EEESU_SU_EEEEENS5_IJNS4_10UnderscoreESX_SX_EEEEENS4_13SM90_TMA_LOADENS4_14ComposedLayoutINS4_7SwizzleILi2ELi4ELi3EEENS4_18smem_ptr_flag_bitsILi16EEENSS_INS5_IJSB_SG_EEENS5_IJSG_SC_EEEEEEEvNS4_8identityENS4_23SM90_TMA_LOAD_MULTICASTES19_vS1A_EENS_8epilogue10collective18CollectiveEpilogueINS1D_23Sm100TmaWarpSpecializedILi3ELi2ELi16ELb1ELb0EEEJSH_NS5_IJNSS_ISF_SC_EENSS_ISG_SC_EEEEESI_SJ_SI_SJ_NS1D_6fusion15FusionCallbacksIS1H_NS1L_17LinearCombinationISI_fSI_fLNS_15FloatRoundStyleE2EEESH_S1K_JEEENS4_5SM1004TMEM4LOAD26SM100_TMEM_LOAD_16dp256b4xES10_S19_NS4_17SM75_U32x4_LDSM_NENS4_14SM90_TMA_STOREES19_NS4_17SM90_U32x4_STSM_NENS4_39AutoVectorizingCopyWithAssumedAlignmentILi128EEEEEEvvEEEEvNT_6ParamsE --------------------------
	.section	.text._ZN7cutlass13device_kernelINS_4gemm6kernel13GemmUniversalIN4cute5tupleIJiiiiEEENS1_10collective13CollectiveMmaINS1_35MainloopSm100TmaUmmaWarpSpecializedILi26ELi2ELi4ENS5_IJNS4_1CILi8EEENSA_ILi1EEESC_EEEEENS5_IJNSA_ILi64EEESF_NSA_ILi32EEEEEENS_10bfloat16_tENS5_IJlSC_lEEESI_SJ_NS4_8TiledMMAINS4_8MMA_AtomIJNS4_20SM100_MMA_F16BF16_SSISI_SI_fLi64ELi64ELNS4_4UMMA5MajorE0ELSO_0ELNSN_7ScaleInE0ELSP_0EEEEEENS4_6LayoutINS5_IJSC_SC_SC_EEENS5_IJNSA_ILi0EEESU_SU_EEEEENS5_IJNS4_10UnderscoreESX_SX_EEEEENS4_13SM90_TMA_LOADENS4_14ComposedLayoutINS4_7SwizzleILi2ELi4ELi3EEENS4_18smem_ptr_flag_bitsILi16EEENSS_INS5_IJSB_SG_EEENS5_IJSG_SC_EEEEEEEvNS4_8identityENS4_23SM90_TMA_LOAD_MULTICASTES19_vS1A_EENS_8epilogue10collective18CollectiveEpilogueINS1D_23Sm100TmaWarpSpecializedILi3ELi2ELi16ELb1ELb0EEEJSH_NS5_IJNSS_ISF_SC_EENSS_ISG_SC_EEEEESI_SJ_SI_SJ_NS1D_6fusion15FusionCallbacksIS1H_NS1L_17LinearCombinationISI_fSI_fLNS_15FloatRoundStyleE2EEESH_S1K_JEEENS4_5SM1004TMEM4LOAD26SM100_TMEM_LOAD_16dp256b4xES10_S19_NS4_17SM75_U32x4_LDSM_NENS4_14SM90_TMA_STOREES19_NS4_17SM90_U32x4_STSM_NENS4_39AutoVectorizingCopyWithAssumedAlignmentILi128EEEEEEvvEEEEvNT_6ParamsE,"ax",@progbits
	.align	128
.text._ZN7cutlass13device_kernelINS_4gemm6kernel13GemmUniversalIN4cute5tupleIJiiiiEEENS1_10collective13CollectiveMmaINS1_35MainloopSm100TmaUmmaWarpSpecializedILi26ELi2ELi4ENS5_IJNS4_1CILi8EEENSA_ILi1EEESC_EEEEENS5_IJNSA_ILi64EEESF_NSA_ILi32EEEEEENS_10bfloat16_tENS5_IJlSC_lEEESI_SJ_NS4_8TiledMMAINS4_8MMA_AtomIJNS4_20SM100_MMA_F16BF16_SSISI_SI_fLi64ELi64ELNS4_4UMMA5MajorE0ELSO_0ELNSN_7ScaleInE0ELSP_0EEEEEENS4_6LayoutINS5_IJSC_SC_SC_EEENS5_IJNSA_ILi0EEESU_SU_EEEEENS5_IJNS4_10UnderscoreESX_SX_EEEEENS4_13SM90_TMA_LOADENS4_14ComposedLayoutINS4_7SwizzleILi2ELi4ELi3EEENS4_18smem_ptr_flag_bitsILi16EEENSS_INS5_IJSB_SG_EEENS5_IJSG_SC_EEEEEEEvNS4_8identityENS4_23SM90_TMA_LOAD_MULTICASTES19_vS1A_EENS_8epilogue10collective18CollectiveEpilogueINS1D_23Sm100TmaWarpSpecializedILi3ELi2ELi16ELb1ELb0EEEJSH_NS5_IJNSS_ISF_SC_EENSS_ISG_SC_EEEEESI_SJ_SI_SJ_NS1D_6fusion15FusionCallbacksIS1H_NS1L_17LinearCombinationISI_fSI_fLNS_15FloatRoundStyleE2EEESH_S1K_JEEENS4_5SM1004TMEM4LOAD26SM100_TMEM_LOAD_16dp256b4xES10_S19_NS4_17SM75_U32x4_LDSM_NENS4_14SM90_TMA_STOREES19_NS4_17SM90_U32x4_STSM_NENS4_39AutoVectorizingCopyWithAssumedAlignmentILi128EEEEEEvvEEEEvNT_6ParamsE:
        .type           _ZN7cutlass13device_kernelINS_4gemm6kernel13GemmUniversalIN4cute5tupleIJiiiiEEENS1_10collective13CollectiveMmaINS1_35MainloopSm100TmaUmmaWarpSpecializedILi26ELi2ELi4ENS5_IJNS4_1CILi8EEENSA_ILi1EEESC_EEEEENS5_IJNSA_ILi64EEESF_NSA_ILi32EEEEEENS_10bfloat16_tENS5_IJlSC_lEEESI_SJ_NS4_8TiledMMAINS4_8MMA_AtomIJNS4_20SM100_MMA_F16BF16_SSISI_SI_fLi64ELi64ELNS4_4UMMA5MajorE0ELSO_0ELNSN_7ScaleInE0ELSP_0EEEEEENS4_6LayoutINS5_IJSC_SC_SC_EEENS5_IJNSA_ILi0EEESU_SU_EEEEENS5_IJNS4_10UnderscoreESX_SX_EEEEENS4_13SM90_TMA_LOADENS4_14ComposedLayoutINS4_7SwizzleILi2ELi4ELi3EEENS4_18smem_ptr_flag_bitsILi16EEENSS_INS5_IJSB_SG_EEENS5_IJSG_SC_EEEEEEEvNS4_8identityENS4_23SM90_TMA_LOAD_MULTICASTES19_vS1A_EENS_8epilogue10collective18CollectiveEpilogueINS1D_23Sm100TmaWarpSpecializedILi3ELi2ELi16ELb1ELb0EEEJSH_NS5_IJNSS_ISF_SC_EENSS_ISG_SC_EEEEESI_SJ_SI_SJ_NS1D_6fusion15FusionCallbacksIS1H_NS1L_17LinearCombinationISI_fSI_fLNS_15FloatRoundStyleE2EEESH_S1K_JEEENS4_5SM1004TMEM4LOAD26SM100_TMEM_LOAD_16dp256b4xES10_S19_NS4_17SM75_U32x4_LDSM_NENS4_14SM90_TMA_STOREES19_NS4_17SM90_U32x4_STSM_NENS4_39AutoVectorizingCopyWithAssumedAlignmentILi128EEEEEEvvEEEEvNT_6ParamsE,@function
        .size           _ZN7cutlass13device_kernelINS_4gemm6kernel13GemmUniversalIN4cute5tupleIJiiiiEEENS1_10collective13CollectiveMmaINS1_35MainloopSm100TmaUmmaWarpSpecializedILi26ELi2ELi4ENS5_IJNS4_1CILi8EEENSA_ILi1EEESC_EEEEENS5_IJNSA_ILi64EEESF_NSA_ILi32EEEEEENS_10bfloat16_tENS5_IJlSC_lEEESI_SJ_NS4_8TiledMMAINS4_8MMA_AtomIJNS4_20SM100_MMA_F16BF16_SSISI_SI_fLi64ELi64ELNS4_4UMMA5MajorE0ELSO_0ELNSN_7ScaleInE0ELSP_0EEEEEENS4_6LayoutINS5_IJSC_SC_SC_EEENS5_IJNSA_ILi0EEESU_SU_EEEEENS5_IJNS4_10UnderscoreESX_SX_EEEEENS4_13SM90_TMA_LOADENS4_14ComposedLayoutINS4_7SwizzleILi2ELi4ELi3EEENS4_18smem_ptr_flag_bitsILi16EEENSS_INS5_IJSB_SG_EEENS5_IJSG_SC_EEEEEEEvNS4_8identityENS4_23SM90_TMA_LOAD_MULTICASTES19_vS1A_EENS_8epilogue10collective18CollectiveEpilogueINS1D_23Sm100TmaWarpSpecializedILi3ELi2ELi16ELb1ELb0EEEJSH_NS5_IJNSS_ISF_SC_EENSS_ISG_SC_EEEEESI_SJ_SI_SJ_NS1D_6fusion15FusionCallbacksIS1H_NS1L_17LinearCombinationISI_fSI_fLNS_15FloatRoundStyleE2EEESH_S1K_JEEENS4_5SM1004TMEM4LOAD26SM100_TMEM_LOAD_16dp256b4xES10_S19_NS4_17SM75_U32x4_LDSM_NENS4_14SM90_TMA_STOREES19_NS4_17SM90_U32x4_STSM_NENS4_39AutoVectorizingCopyWithAssumedAlignmentILi128EEEEEEvvEEEEvNT_6ParamsE,(.L_x_228 - _ZN7cutlass13device_kernelINS_4gemm6kernel13GemmUniversalIN4cute5tupleIJiiiiEEENS1_10collective13CollectiveMmaINS1_35MainloopSm100TmaUmmaWarpSpecializedILi26ELi2ELi4ENS5_IJNS4_1CILi8EEENSA_ILi1EEESC_EEEEENS5_IJNSA_ILi64EEESF_NSA_ILi32EEEEEENS_10bfloat16_tENS5_IJlSC_lEEESI_SJ_NS4_8TiledMMAINS4_8MMA_AtomIJNS4_20SM100_MMA_F16BF16_SSISI_SI_fLi64ELi64ELNS4_4UMMA5MajorE0ELSO_0ELNSN_7ScaleInE0ELSP_0EEEEEENS4_6LayoutINS5_IJSC_SC_SC_EEENS5_IJNSA_ILi0EEESU_SU_EEEEENS5_IJNS4_10UnderscoreESX_SX_EEEEENS4_13SM90_TMA_LOADENS4_14ComposedLayoutINS4_7SwizzleILi2ELi4ELi3EEENS4_18smem_ptr_flag_bitsILi16EEENSS_INS5_IJSB_SG_EEENS5_IJSG_SC_EEEEEEEvNS4_8identityENS4_23SM90_TMA_LOAD_MULTICASTES19_vS1A_EENS_8epilogue10collective18CollectiveEpilogueINS1D_23Sm100TmaWarpSpecializedILi3ELi2ELi16ELb1ELb0EEEJSH_NS5_IJNSS_ISF_SC_EENSS_ISG_SC_EEEEESI_SJ_SI_SJ_NS1D_6fusion15FusionCallbacksIS1H_NS1L_17LinearCombinationISI_fSI_fLNS_15FloatRoundStyleE2EEESH_S1K_JEEENS4_5SM1004TMEM4LOAD26SM100_TMEM_LOAD_16dp256b4xES10_S19_NS4_17SM75_U32x4_LDSM_NENS4_14SM90_TMA_STOREES19_NS4_17SM90_U32x4_STSM_NENS4_39AutoVectorizingCopyWithAssumedAlignmentILi128EEEEEEvvEEEEvNT_6ParamsE)
        .other          _ZN7cutlass13device_kernelINS_4gemm6kernel13GemmUniversalIN4cute5tupleIJiiiiEEENS1_10collective13CollectiveMmaINS1_35MainloopSm100TmaUmmaWarpSpecializedILi26ELi2ELi4ENS5_IJNS4_1CILi8EEENSA_ILi1EEESC_EEEEENS5_IJNSA_ILi64EEESF_NSA_ILi32EEEEEENS_10bfloat16_tENS5_IJlSC_lEEESI_SJ_NS4_8TiledMMAINS4_8MMA_AtomIJNS4_20SM100_MMA_F16BF16_SSISI_SI_fLi64ELi64ELNS4_4UMMA5MajorE0ELSO_0ELNSN_7ScaleInE0ELSP_0EEEEEENS4_6LayoutINS5_IJSC_SC_SC_EEENS5_IJNSA_ILi0EEESU_SU_EEEEENS5_IJNS4_10UnderscoreESX_SX_EEEEENS4_13SM90_TMA_LOADENS4_14ComposedLayoutINS4_7SwizzleILi2ELi4ELi3EEENS4_18smem_ptr_flag_bitsILi16EEENSS_INS5_IJSB_SG_EEENS5_IJSG_SC_EEEEEEEvNS4_8identityENS4_23SM90_TMA_LOAD_MULTICASTES19_vS1A_EENS_8epilogue10collective18CollectiveEpilogueINS1D_23Sm100TmaWarpSpecializedILi3ELi2ELi16ELb1ELb0EEEJSH_NS5_IJNSS_ISF_SC_EENSS_ISG_SC_EEEEESI_SJ_SI_SJ_NS1D_6fusion15FusionCallbacksIS1H_NS1L_17LinearCombinationISI_fSI_fLNS_15FloatRoundStyleE2EEESH_S1K_JEEENS4_5SM1004TMEM4LOAD26SM100_TMEM_LOAD_16dp256b4xES10_S19_NS4_17SM75_U32x4_LDSM_NENS4_14SM90_TMA_STOREES19_NS4_17SM90_U32x4_STSM_NENS4_39AutoVectorizingCopyWithAssumedAlignmentILi128EEEEEEvvEEEEvNT_6ParamsE,@"STO_CUDA_ENTRY STV_DEFAULT"
_ZN7cutlass13device_kernelINS_4gemm6kernel13GemmUniversalIN4cute5tupleIJiiiiEEENS1_10collective13CollectiveMmaINS1_35MainloopSm100TmaUmmaWarpSpecializedILi26ELi2ELi4ENS5_IJNS4_1CILi8EEENSA_ILi1EEESC_EEEEENS5_IJNSA_ILi64EEESF_NSA_ILi32EEEEEENS_10bfloat16_tENS5_IJlSC_lEEESI_SJ_NS4_8TiledMMAINS4_8MMA_AtomIJNS4_20SM100_MMA_F16BF16_SSISI_SI_fLi64ELi64ELNS4_4UMMA5MajorE0ELSO_0ELNSN_7ScaleInE0ELSP_0EEEEEENS4_6LayoutINS5_IJSC_SC_SC_EEENS5_IJNSA_ILi0EEESU_SU_EEEEENS5_IJNS4_10UnderscoreESX_SX_EEEEENS4_13SM90_TMA_LOADENS4_14ComposedLayoutINS4_7SwizzleILi2ELi4ELi3EEENS4_18smem_ptr_flag_bitsILi16EEENSS_INS5_IJSB_SG_EEENS5_IJSG_SC_EEEEEEEvNS4_8identityENS4_23SM90_TMA_LOAD_MULTICASTES19_vS1A_EENS_8epilogue10collective18CollectiveEpilogueINS1D_23Sm100TmaWarpSpecializedILi3ELi2ELi16ELb1ELb0EEEJSH_NS5_IJNSS_ISF_SC_EENSS_ISG_SC_EEEEESI_SJ_SI_SJ_NS1D_6fusion15FusionCallbacksIS1H_NS1L_17LinearCombinationISI_fSI_fLNS_15FloatRoundStyleE2EEESH_S1K_JEEENS4_5SM1004TMEM4LOAD26SM100_TMEM_LOAD_16dp256b4xES10_S19_NS4_17SM75_U32x4_LDSM_NENS4_14SM90_TMA_STOREES19_NS4_17SM90_U32x4_STSM_NENS4_39AutoVectorizingCopyWithAssumedAlignmentILi128EEEEEEvvEEEEvNT_6ParamsE:
[----:B------:R-:W1:Y:S01]  /*0000*/  LDC R1, c[0x0][0x37c] ;  /* 0x0000df00ff017b82 */ /* 0x000e620000000800 */
[----:B------:R-:W2:Y:S01]  /*0010*/  S2R R55, SR_TID.X ;  /* 0x0000000000377919 */ /* 0x000ea20000002100 */
[----:B------:R-:W3:Y:S01]  /*0020*/  LDCU.64 UR8, c[0x0][0x890] ;  /* 0x00011200ff0877ac */ /* 0x000ee20008000a00 */
[----:B------:R-:W-:Y:S02]  /*0030*/  PRMT R45, RZ, 0x7610, R45 ;  /* 0x00007610ff2d7816 */ /* 0x000fe4000000002d */
[----:B------:R-:W-:Y:S01]  /*0040*/  ELECT P3, URZ, PT ;  /* 0x0000000000ff782f */ /* 0x000fe20003860000 */
[----:B---3--:R-:W-:-:S04]  /*0050*/  UISETP.NE.U32.AND UP0, UPT, UR8, URZ, UPT ;  /* 0x000000ff0800728c */ /* 0x008fc8000bf05070 */
[----:B------:R-:W-:Y:S01]  /*0060*/  UISETP.NE.AND.EX UP0, UPT, UR9, URZ, UPT, UP0 ;  /* 0x000000ff0900728c */ /* 0x000fe2000bf05300 */
[----:B--2---:R-:W-:-:S05]  /*0070*/  SHF.R.U32.HI R46, RZ, 0x5, R55 ;  /* 0x00000005ff2e7819 */ /* 0x004fca0000011637 */
[----:B------:R-:W2:Y:S02]  /*0080*/  SHFL.IDX PT, R0, R46, RZ, 0x1f ;  /* 0x00001fff2e007589 */ /* 0x000ea400000e0000 */
[----:B--2---:R-:W-:Y:S01]  /*0090*/  R2UR UR18, R0 ;  /* 0x00000000001272ca */ /* 0x004fe200000e0000 */
[----:B-1----:R-:W-:-:S14]  /*00a0*/  BRA.U UP0, `(.L_x_0) ;  /* 0x0000000100307547 */ /* 0x002fdc000b800000 */
[----:B------:R-:W1:Y:S02]  /*00b0*/  LDCU.64 UR4, c[0x0][0x888] ;  /* 0x00011100ff0477ac */ /* 0x000e640008000a00 */
[----:B-1----:R-:W-:-:S04]  /*00c0*/  UISETP.NE.U32.AND UP0, UPT, UR4, URZ, UPT ;  /* 0x000000ff0400728c */ /* 0x002fc8000bf05070 */
[----:B------:R-:W-:-:S09]  /*00d0*/  UISETP.NE.AND.EX UP0, UPT, UR5, URZ, UPT, UP0 ;  /* 0x000000ff0500728c */ /* 0x000fd2000bf05300 */
[----:B------:R-:W-:Y:S05]  /*00e0*/  BRA.U !UP0, `(.L_x_1) ;  /* 0x0000000108147547 */ /* 0x000fea000b800000 */
[----:B------:R-:W1:Y:S01]  /*00f0*/  LDC.64 R26, c[0x0][0x888] ;  /* 0x00022200ff1a7b82 */ /* 0x000e620000000a00 */
[----:B------:R-:W1:Y:S02]  /*0100*/  LDCU.64 UR4, c[0x0][0x358] ;  /* 0x00006b00ff0477ac */ /* 0x000e640008000a00 */
[----:B-1----:R1:W5:Y:S01]  /*0110*/  LDG.E R26, desc[UR4][R26.64] ;  /* 0x000000041a1a7981 */ /* 0x002362000c1e1900 */
[----:B------:R-:W-:Y:S01]  /*0120*/  HFMA2 R45, -RZ, RZ, 0, 5.9604644775390625e-08 ;  /* 0x00000001ff2d7431 */ /* 0x000fe200000001ff */
[----:B------:R-:W-:Y:S05]  /*0130*/  BRA `(.L_x_0) ;  /* 0x00000000000c7947 */ /* 0x000fea0003800000 */
.L_x_1:
[----:B------:R-:W1:Y:S01]  /*0140*/  LDCU UR4, c[0x0][0x880] ;  /* 0x00011000ff0477ac */ /* 0x000e620008000800 */
[----:B------:R-:W-:Y:S01]  /*0150*/  HFMA2 R45, -RZ, RZ, 0, 5.9604644775390625e-08 ;  /* 0x00000001ff2d7431 */ /* 0x000fe200000001ff */
[----:B-1----:R-:W-:-:S07]  /*0160*/  MOV R26, UR4 ;  /* 0x00000004001a7c02 */ /* 0x002fce0008000f00 */
.L_x_0:
[----:B------:R-:W2:Y:S02]  /*0170*/  LDCU.64 UR4, c[0x0][0x8b0] ;  /* 0x00011600ff0477ac */ /* 0x000ea40008000a00 */
[----:B--2---:R-:W-:-:S04]  /*0180*/  UISETP.NE.U32.AND UP0, UPT, UR4, URZ, UPT ;  /* 0x000000ff0400728c */ /* 0x004fc8000bf05070 */
[----:B------:R-:W-:-:S09]  /*0190*/  UISETP.NE.AND.EX UP0, UPT, UR5, URZ, UPT, UP0 ;  /* 0x000000ff0500728c */ /* 0x000fd2000bf05300 */
[----:B------:R-:W-:Y:S05]  /*01a0*/  BRA.U UP0, `(.L_x_2) ;  /* 0x0000000100287547 */ /* 0x000fea000b800000 */
[----:B------:R-:W2:Y:S02]  /*01b0*/  LDCU.64 UR4, c[0x0][0x8a8] ;  /* 0x00011500ff0477ac */ /* 0x000ea40008000a00 */
[----:B--2---:R-:W-:-:S04]  /*01c0*/  UISETP.NE.U32.AND UP0, UPT, UR4, URZ, UPT ;  /* 0x000000ff0400728c */ /* 0x004fc8000bf05070 */
[----:B------:R-:W-:-:S09]  /*01d0*/  UISETP.NE.AND.EX UP0, UPT, UR5, URZ, UPT, UP0 ;  /* 0x000000ff0500728c */ /* 0x000fd2000bf05300 */
[----:B------:R-:W-:Y:S05]  /*01e0*/  BRA.U !UP0, `(.L_x_3) ;  /* 0x0000000108107547 */ /* 0x000fea000b800000 */
[----:B------:R-:W2:Y:S01]  /*01f0*/  LDC.64 R24, c[0x0][0x8a8] ;  /* 0x00022a00ff187b82 */ /* 0x000ea20000000a00 */
[----:B------:R-:W2:Y:S02]  /*0200*/  LDCU.64 UR4, c[0x0][0x358] ;  /* 0x00006b00ff0477ac */ /* 0x000ea40008000a00 */
[----:B--2---:R2:W5:Y:S01]  /*0210*/  LDG.E R24, desc[UR4][R24.64] ;  /* 0x0000000418187981 */ /* 0x004562000c1e1900 */
[----:B------:R-:W-:Y:S05]  /*0220*/  BRA `(.L_x_2) ;  /* 0x0000000000087947 */ /* 0x000fea0003800000 */
.L_x_3:
[----:B------:R-:W2:Y:S02]  /*0230*/  LDCU UR4, c[0x0][0x8a0] ;  /* 0x00011400ff0477ac */ /* 0x000ea40008000800 */
[----:B--2---:R-:W-:Y:S02]  /*0240*/  MOV R24, UR4 ;  /* 0x0000000400187c02 */ /* 0x004fe40008000f00 */
.L_x_2:
[----:B------:R-:W-:Y:S01]  /*0250*/  IMAD.U32 R0, RZ, RZ, UR18 ;  /* 0x00000012ff007e24 */ /* 0x000fe2000f8e00ff */
[----:B------:R-:W-:Y:S04]  /*0260*/  BSSY.RECONVERGENT B0, `(.L_x_4) ;  /* 0x000000c000007945 */ /* 0x000fe80003800200 */
[C---:B------:R-:W-:Y:S02]  /*0270*/  ISETP.NE.OR P1, PT, R0.reuse, 0x1, !P3 ;  /* 0x000000010000780c */ /* 0x040fe40005f25670 */
[----:B------:R-:W-:-:S11]  /*0280*/  ISETP.NE.OR P0, PT, R0, 0x3, !P3 ;  /* 0x000000030000780c */ /* 0x000fd60005f05670 */
[----:B------:R-:W-:Y:S05]  /*0290*/  @P1 BRA `(.L_x_5) ;  /* 0x0000000000201947 */ /* 0x000fea0003800000 */
[----:B------:R-:W3:Y:S02]  /*02a0*/  LDCU.64 UR4, c[0x0][0x348] ;  /* 0x00006900ff0477ac */ /* 0x000ee40008000a00 */
[----:B---3--:R-:W-:Y:S02]  /*02b0*/  UIADD3 UR6, UP1, UPT, UR4, 0x80, URZ ;  /* 0x0000008004067890 */ /* 0x008fe4000ff3e0ff */
[----:B------:R-:W-:Y:S02]  /*02c0*/  UIADD3 UR4, UP0, UPT, UR4, 0x180, URZ ;  /* 0x0000018004047890 */ /* 0x000fe4000ff1e0ff */
[----:B------:R-:W-:Y:S02]  /*02d0*/  UIADD3.X UR7, UPT, UPT, URZ, UR5, URZ, UP1, !UPT ;  /* 0x00000005ff077290 */ /* 0x000fe40008ffe4ff */
[----:B------:R-:W-:-:S07]  /*02e0*/  UIADD3.X UR5, UPT, UPT, URZ, UR5, URZ, UP0, !UPT ;  /* 0x00000005ff057290 */ /* 0x000fce00087fe4ff */
[----:B------:R3:W-:Y:S02]  /*02f0*/  UTMACCTL.PF [UR6] ;  /* 0x00000000060079b9 */ /* 0x0007e40008040000 */
[----:B------:R3:W-:Y:S02]  /*0300*/  UTMACCTL.PF [UR4] ;  /* 0x00000000040079b9 */ /* 0x0007e40008040000 */
[----:B---3--:R-:W-:Y:S01]  /*0310*/  NOP ;  /* 0x0000000000007918 */ /* 0x008fe20000000000 */
.L_x_5:
[----:B------:R-:W-:Y:S05]  /*0320*/  BSYNC.RECONVERGENT B0 ;  /* 0x0000000000007941 */ /* 0x000fea0003800200 */
.L_x_4:
[----:B------:R-:W-:Y:S04]  /*0330*/  BSSY.RECONVERGENT B0, `(.L_x_6) ;  /* 0x000000a000007945 */ /* 0x000fe80003800200 */
        /* <DEDUP_REMOVED lines=9> */
.L_x_7:
[----:B------:R-:W-:Y:S05]  /*03d0*/  BSYNC.RECONVERGENT B0 ;  /* 0x0000000000007941 */ /* 0x000fea0003800200 */
.L_x_6:
[----:B------:R-:W3:Y:S01]  /*03e0*/  LDCU.64 UR4, c[0x0][0x888] ;  /* 0x00011100ff0477ac */ /* 0x000ee20008000a00 */
[----:B------:R-:W-:Y:S02]  /*03f0*/  UISETP.EQ.U32.AND UP2, UPT, UR8, URZ, UPT ;  /* 0x000000ff0800728c */ /* 0x000fe4000bf42070 */
[----:B------:R-:W-:Y:S02]  /*0400*/  UPLOP3.LUT UP3, UPT, UPT, UPT, UPT, 0x80, 0x8 ;  /* 0x000000000008789c */ /* 0x000fe40003f6f070 */
[----:B---3--:R-:W-:-:S04]  /*0410*/  UISETP.NE.U32.AND UP0, UPT, UR4, URZ, UPT ;  /* 0x000000ff0400728c */ /* 0x008fc8000bf05070 */
[----:B------:R-:W-:-:S04]  /*0420*/  UISETP.NE.AND.EX UP1, UPT, UR5, URZ, UPT, UP0 ;  /* 0x000000ff0500728c */ /* 0x000fc8000bf25300 */
[----:B------:R-:W-:-:S04]  /*0430*/  UISETP.EQ.OR.EX UP4, UPT, UR9, URZ, !UP1, UP2 ;  /* 0x000000ff0900728c */ /* 0x000fc8000cf82720 */
[----:B------:R-:W-:-:S06]  /*0440*/  UP2UR UR4, UPR, URZ, 0x10 ;  /* 0x00000010ff047883 */ /* 0x000fcc0008000000 */
[----:B------:R-:W-:Y:S01]  /*0450*/  MOV R49, UR4 ;  /* 0x0000000400317c02 */ /* 0x000fe20008000f00 */
[----:B------:R-:W-:Y:S06]  /*0460*/  BRA.U !UP4, `(.L_x_8) ;  /* 0x000000010c207547 */ /* 0x000fec000b800000 */
[----:B------:R-:W-:Y:S01]  /*0470*/  UISETP.NE.U32.AND UP2, UPT, UR8, URZ, UPT ;  /* 0x000000ff0800728c */ /* 0x000fe2000bf45070 */
[----:B-----5:R-:W-:Y:S01]  /*0480*/  FSETP.NEU.AND P0, PT, R26, RZ, PT ;  /* 0x000000ff1a00720b */ /* 0x020fe20003f0d000 */
[----:B------:R-:W-:Y:S02]  /*0490*/  USEL UR4, URZ, 0xffffffff, UP1 ;  /* 0xffffffffff047887 */ /* 0x000fe40008800000 */
[----:B------:R-:W-:-:S10]  /*04a0*/  UISETP.NE.AND.EX UP2, UPT, UR9, URZ, UPT, UP2 ;  /* 0x000000ff0900728c */ /* 0x000fd4000bf45320 */
[----:B------:R-:W-:Y:S01]  /*04b0*/  VOTEU.ANY UP0, P0 ;  /* 0x0000000000ff7886 */ /* 0x000fe20000000100 */
[----:B------:R-:W-:-:S04]  /*04c0*/  @!UP2 USEL UR4, URZ, 0xffffffff, UP0 ;  /* 0xffffffffff04a887 */ /* 0x000fc80008000000 */
[----:B------:R-:W-:-:S04]  /*04d0*/  ULOP3.LUT UR4, UR4, 0x1, URZ, 0xc0, !UPT ;  /* 0x0000000104047892 */ /* 0x000fc8000f8ec0ff */
[----:B------:R-:W-:-:S11]  /*04e0*/  UISETP.NE.U32.AND UP3, UPT, UR4, 0x1, UPT ;  /* 0x000000010400788c */ /* 0x000fd6000bf65070 */
.L_x_8:
[----:B------:R-:W3:Y:S02]  /*04f0*/  SHFL.IDX PT, R2, R46, RZ, 0x1f ;  /* 0x00001fff2e027589 */ /* 0x000ee400000e0000 */
[----:B---3--:R-:W-:-:S13]  /*0500*/  ISETP.NE.AND P0, PT, R2, RZ, PT ;  /* 0x000000ff0200720c */ /* 0x008fda0003f05270 */
[----:B------:R-:W-:Y:S05]  /*0510*/  @P0 BRA `(.L_x_9) ;  /* 0x0000000400140947 */ /* 0x000fea0003800000 */
[----:B------:R-:W-:Y:S01]  /*0520*/  ELECT P0, URZ, PT ;  /* 0x0000000000ff782f */ /* 0x000fe20003800000 */
[----:B------:R-:W-:-:S12]  /*0530*/  BSSY.RECONVERGENT B0, `(.L_x_9) ;  /* 0x0000043000007945 */ /* 0x000fd80003800200 */
[----:B------:R-:W-:Y:S05]  /*0540*/  @!P0 BRA `(.L_x_10) ;  /* 0x0000000400048947 */ /* 0x000fea0003800000 */
[----:B------:R-:W3:Y:S01]  /*0550*/  S2UR UR4, SR_CgaCtaId ;  /* 0x00000000000479c3 */ /* 0x000ee20000008800 */
[----:B------:R-:W-:Y:S01]  /*0560*/  UMOV UR5, 0x400 ;  /* 0x0000040000057882 */ /* 0x000fe20000000000 */
[----:B------:R-:W-:Y:S01]  /*0570*/  UMOV UR8, 0x1 ;  /* 0x0000000100087882 */ /* 0x000fe20000000000 */
[----:B------:R-:W-:Y:S01]  /*0580*/  UMOV UR6, 0x8 ;  /* 0x0000000800067882 */ /* 0x000fe20000000000 */
[----:B------:R-:W-:-:S04]  /*0590*/  UIADD3 UR8, UPT, UPT, -UR8, 0x100000, URZ ;  /* 0x0010000008087890 */ /* 0x000fc8000fffe1ff */
[----:B------:R-:W-:Y:S02]  /*05a0*/  USHF.L.U32 UR9, UR8, 0xb, URZ ;  /* 0x0000000b08097899 */ /* 0x000fe400080006ff */
[----:B------:R-:W-:Y:S02]  /*05b0*/  USHF.L.U32 UR8, UR8, 0x1, URZ ;  /* 0x0000000108087899 */ /* 0x000fe400080006ff */
[----:B------:R-:W-:-:S04]  /*05c0*/  UIADD3 UR6, UPT, UPT, -UR6, 0x100000, URZ ;  /* 0x0010000006067890 */ /* 0x000fc8000fffe1ff */
[----:B------:R-:W-:Y:S02]  /*05d0*/  USHF.L.U32 UR7, UR6, 0xb, URZ ;  /* 0x0000000b06077899 */ /* 0x000fe400080006ff */
[----:B------:R-:W-:Y:S02]  /*05e0*/  USHF.L.U32 UR6, UR6, 0x1, URZ ;  /* 0x0000000106067899 */ /* 0x000fe400080006ff */
[----:B---3--:R-:W-:Y:S01]  /*05f0*/  ULEA UR4, UR4, UR5, 0x18 ;  /* 0x0000000504047291 */ /* 0x008fe2000f8ec0ff */
[----:B------:R-:W3:Y:S11]  /*0600*/  FENCE.VIEW.ASYNC.S ;  /* 0x00000000000073c6 */ /* 0x000ef60000000000 */
[----:B---3--:R3:W4:Y:S01]  /*0610*/  SYNCS.EXCH.64 URZ, [UR4], UR8 ;  /* 0x0000000804ff75b2 */ /* 0x0087220008000100 */
[----:B------:R3:W1:Y:S01]  /*0620*/  SYNCS.EXCH.64 URZ, [UR4+0xd0], UR6 ;  /* 0x0000d00604ff75b2 */ /* 0x0006620008000100 */
        /* <DEDUP_REMOVED lines=49> */
[----:B------:R3:W1:Y:S02]  /*0940*/  SYNCS.EXCH.64 URZ, [UR4+0x198], UR6 ;  /* 0x0001980604ff75b2 */ /* 0x0006640008000100 */
[----:B---34-:R-:W-:Y:S01]  /*0950*/  NOP ;  /* 0x0000000000007918 */ /* 0x018fe20000000000 */
.L_x_10:
[----:B------:R-:W-:Y:S05]  /*0960*/  BSYNC.RECONVERGENT B0 ;  /* 0x0000000000007941 */ /* 0x000fea0003800200 */
.L_x_9:
[----:B------:R-:W3:Y:S01]  /*0970*/  SHFL.IDX PT, R2, R46, RZ, 0x1f ;  /* 0x00001fff2e027589 */ /* 0x000ee200000e0000 */
[----:B------:R-:W-:Y:S01]  /*0980*/  NOP ;  /* 0x0000000000007918 */ /* 0x000fe20000000000 */
[----:B---3--:R-:W-:-:S13]  /*0990*/  ISETP.NE.AND P0, PT, R2, 0x1, PT ;  /* 0x000000010200780c */ /* 0x008fda0003f05270 */
[----:B------:R-:W-:Y:S05]  /*09a0*/  @P0 BRA `(.L_x_11) ;  /* 0x0000000000500947 */ /* 0x000fea0003800000 */
        /* <DEDUP_REMOVED lines=9> */
[----:B------:R-:W-:Y:S01]  /*0a40*/  USHF.L.U32 UR6, UR6, 0x1, URZ ;  /* 0x0000000106067899 */ /* 0x000fe200080006ff */
[----:B------:R-:W-:Y:S01]  /*0a50*/  ELECT P0, URZ, PT ;  /* 0x0000000000ff782f */ /* 0x000fe20003800000 */
[----:B---3--:R-:W-:Y:S01]  /*0a60*/  ULEA UR4, UR4, UR5, 0x18 ;  /* 0x0000000504047291 */ /* 0x008fe2000f8ec0ff */
[----:B------:R-:W3:Y:S11]  /*0a70*/  FENCE.VIEW.ASYNC.S ;  /* 0x00000000000073c6 */ /* 0x000ef60000000000 */
[----:B---3--:R3:W4:Y:S01]  /*0a80*/  SYNCS.EXCH.64 URZ, [UR4+0x1a0], UR8 ;  /* 0x0001a00804ff75b2 */ /* 0x0087220008000100 */
[----:B------:R3:W1:Y:S01]  /*0a90*/  SYNCS.EXCH.64 URZ, [UR4+0x1b8], UR6 ;  /* 0x0001b80604ff75b2 */ /* 0x0006620008000100 */
[----:B------:R3:W1:Y:S01]  /*0aa0*/  SYNCS.EXCH.64 URZ, [UR4+0x1a8], UR8 ;  /* 0x0001a80804ff75b2 */ /* 0x0006620008000100 */
[----:B------:R3:W1:Y:S01]  /*0ab0*/  SYNCS.EXCH.64 URZ, [UR4+0x1c0], UR6 ;  /* 0x0001c00604ff75b2 */ /* 0x0006620008000100 */
[----:B------:R3:W1:Y:S01]  /*0ac0*/  SYNCS.EXCH.64 URZ, [UR4+0x1b0], UR8 ;  /* 0x0001b00804ff75b2 */ /* 0x0006620008000100 */
[----:B------:R3:W1:Y:S01]  /*0ad0*/  SYNCS.EXCH.64 URZ, [UR4+0x1c8], UR6 ;  /* 0x0001c80604ff75b2 */ /* 0x0006620008000100 */
[----:B------:R-:W-:Y:S01]  /*0ae0*/  NOP ;  /* 0x0000000000007918 */ /* 0x000fe20000000000 */
.L_x_11:
[----:B------:R-:W2:Y:S01]  /*0af0*/  SHFL.IDX PT, R2, R46, RZ, 0x1f ;  /* 0x00001fff2e027589 */ /* 0x000ea200000e0000 */
[----:B------:R-:W-:Y:S01]  /*0b00*/  NOP ;  /* 0x0000000000007918 */ /* 0x000fe20000000000 */
[----:B--2---:R-:W-:-:S13]  /*0b10*/  ISETP.NE.AND P0, PT, R2, 0x3, PT ;  /* 0x000000030200780c */ /* 0x004fda0003f05270 */
[----:B------:R-:W-:Y:S05]  /*0b20*/  @P0 BRA `(.L_x_12) ;  /* 0x0000000000300947 */ /* 0x000fea0003800000 */
[----:B---3--:R-:W2:Y:S01]  /*0b30*/  S2UR UR4, SR_CgaCtaId ;  /* 0x00000000000479c3 */ /* 0x008ea20000008800 */
[----:B------:R-:W-:Y:S01]  /*0b40*/  UMOV UR6, 0x400 ;  /* 0x0000040000067882 */ /* 0x000fe20000000000 */
[----:B------:R-:W-:Y:S01]  /*0b50*/  UMOV UR5, 0x20 ;  /* 0x0000002000057882 */ /* 0x000fe20000000000 */
[----:B------:R-:W-:Y:S01]  /*0b60*/  ELECT P0, URZ, PT ;  /* 0x0000000000ff782f */ /* 0x000fe20003800000 */
[----:B--2---:R-:W-:Y:S02]  /*0b70*/  ULEA UR6, UR4, UR6, 0x18 ;  /* 0x0000000604067291 */ /* 0x004fe4000f8ec0ff */
[----:B------:R-:W-:-:S04]  /*0b80*/  UIADD3 UR4, UPT, UPT, -UR5, 0x100000, URZ ;  /* 0x0010000005047890 */ /* 0x000fc8000fffe1ff */
[----:B------:R-:W-:Y:S02]  /*0b90*/  USHF.L.U32 UR5, UR4, 0xb, URZ ;  /* 0x0000000b04057899 */ /* 0x000fe400080006ff */
[----:B------:R-:W-:Y:S01]  /*0ba0*/  USHF.L.U32 UR4, UR4, 0x1, URZ ;  /* 0x0000000104047899 */ /* 0x000fe200080006ff */
[----:B------:R-:W2:Y:S11]  /*0bb0*/  FENCE.VIEW.ASYNC.S ;  /* 0x00000000000073c6 */ /* 0x000eb60000000000 */
[----:B--2---:R2:W3:Y:S01]  /*0bc0*/  SYNCS.EXCH.64 URZ, [UR6+0x1d0], UR4 ;  /* 0x0001d00406ff75b2 */ /* 0x0044e20008000100 */
[----:B------:R2:W1:Y:S01]  /*0bd0*/  SYNCS.EXCH.64 URZ, [UR6+0x1d8], UR4 ;  /* 0x0001d80406ff75b2 */ /* 0x0004620008000100 */
[----:B------:R-:W-:Y:S01]  /*0be0*/  NOP ;  /* 0x0000000000007918 */ /* 0x000fe20000000000 */
.L_x_12:
[----:B------:R-:W4:Y:S01]  /*0bf0*/  SHFL.IDX PT, R2, R46, RZ, 0x1f ;  /* 0x00001fff2e027589 */ /* 0x000f2200000e0000 */
[----:B------:R-:W-:Y:S01]  /*0c00*/  NOP ;  /* 0x0000000000007918 */ /* 0x000fe20000000000 */
[----:B----4-:R-:W-:-:S13]  /*0c10*/  ISETP.NE.AND P0, PT, R2, 0x4, PT ;  /* 0x000000040200780c */ /* 0x010fda0003f05270 */
[----:B------:R-:W-:Y:S05]  /*0c20*/  @P0 BRA `(.L_x_13) ;  /* 0x00000000004c0947 */ /* 0x000fea0003800000 */
[----:B--23--:R-:W2:Y:S01]  /*0c30*/  S2UR UR6, SR_CgaCtaId ;  /* 0x00000000000679c3 */ /* 0x00cea20000008800 */
[----:B------:R-:W-:Y:S01]  /*0c40*/  UMOV UR4, 0x720 ;  /* 0x0000072000047882 */ /* 0x000fe20000000000 */
[----:B------:R-:W-:Y:S01]  /*0c50*/  UMOV UR5, 0x400 ;  /* 0x0000040000057882 */ /* 0x000fe20000000000 */
[----:B------:R-:W-:Y:S01]  /*0c60*/  USEL UR4, UR4, 0x620, UP3 ;  /* 0x0000062004047887 */ /* 0x000fe20009800000 */
[----:B------:R-:W-:Y:S01]  /*0c70*/  UMOV UR8, 0x1 ;  /* 0x0000000100087882 */ /* 0x000fe20000000000 */
[----:B------:R-:W-:Y:S01]  /*0c80*/  ELECT P0, URZ, PT ;  /* 0x0000000000ff782f */ /* 0x000fe20003800000 */
[----:B------:R-:W-:-:S04]  /*0c90*/  UIADD3 UR8, UPT, UPT, -UR8, 0x100000, URZ ;  /* 0x0010000008087890 */ /* 0x000fc8000fffe1ff */
[----:B------:R-:W-:Y:S02]  /*0ca0*/  USHF.L.U32 UR9, UR8, 0xb, URZ ;  /* 0x0000000b08097899 */ /* 0x000fe400080006ff */
[----:B------:R-:W-:Y:S02]  /*0cb0*/  USHF.L.U32 UR8, UR8, 0x1, URZ ;  /* 0x0000000108087899 */ /* 0x000fe400080006ff */
[----:B--2---:R-:W-:Y:S02]  /*0cc0*/  ULEA UR6, UR6, UR5, 0x18 ;  /* 0x0000000506067291 */ /* 0x004fe4000f8ec0ff */
[----:B------:R-:W-:-:S04]  /*0cd0*/  UIADD3 UR4, UPT, UPT, -UR4, 0x100000, URZ ;  /* 0x0010000004047890 */ /* 0x000fc8000fffe1ff */
[----:B------:R-:W-:Y:S02]  /*0ce0*/  USHF.L.U32 UR5, UR4, 0xb, URZ ;  /* 0x0000000b04057899 */ /* 0x000fe400080006ff */
[----:B------:R-:W-:Y:S01]  /*0cf0*/  USHF.L.U32 UR4, UR4, 0x1, URZ ;  /* 0x0000000104047899 */ /* 0x000fe200080006ff */
[----:B------:R-:W2:Y:S03]  /*0d00*/  FENCE.VIEW.ASYNC.S ;  /* 0x00000000000073c6 */ /* 0x000ea60000000000 */
[----:B--2---:R4:W2:Y:S08]  /*0d10*/  SYNCS.EXCH.64 URZ, [UR6+0x1e0], UR8 ;  /* 0x0001e00806ff75b2 */ /* 0x0048b00008000100 */
[----:B------:R4:W3:Y:S01]  /*0d20*/  SYNCS.EXCH.64 URZ, [UR6+0x1f0], UR4 ;  /* 0x0001f00406ff75b2 */ /* 0x0008e20008000100 */
[----:B------:R4:W1:Y:S01]  /*0d30*/  SYNCS.EXCH.64 URZ, [UR6+0x1e8], UR8 ;  /* 0x0001e80806ff75b2 */ /* 0x0008620008000100 */
[----:B------:R4:W1:Y:S02]  /*0d40*/  SYNCS.EXCH.64 URZ, [UR6+0x1f8], UR4 ;  /* 0x0001f80406ff75b2 */ /* 0x0008640008000100 */
[----:B----4-:R-:W-:Y:S01]  /*0d50*/  NOP ;  /* 0x0000000000007918 */ /* 0x010fe20000000000 */
.L_x_13:
[----:B------:R-:W4:Y:S01]  /*0d60*/  SHFL.IDX PT, R2, R46, RZ, 0x1f ;  /* 0x00001fff2e027589 */ /* 0x000f2200000e0000 */
[----:B------:R-:W-:Y:S01]  /*0d70*/  NOP ;  /* 0x0000000000007918 */ /* 0x000fe20000000000 */
[----:B----4-:R-:W-:-:S13]  /*0d80*/  ISETP.NE.AND P0, PT, R2, 0x5, PT ;  /* 0x000000050200780c */ /* 0x010fda0003f05270 */
[----:B------:R-:W-:Y:S05]  /*0d90*/  @P0 BRA `(.L_x_14) ;  /* 0x0000000000580947 */ /* 0x000fea0003800000 */
[----:B--23--:R-:W2:Y:S01]  /*0da0*/  S2UR UR4, SR_CgaCtaId ;  /* 0x00000000000479c3 */ /* 0x00cea20000008800 */
        /* <DEDUP_REMOVED lines=10> */
[----:B--2---:R-:W-:Y:S01]  /*0e50*/  ULEA UR4, UR4, UR5, 0x18 ;  /* 0x0000000504047291 */ /* 0x004fe2000f8ec0ff */
[----:B------:R-:W2:Y:S11]  /*0e60*/  FENCE.VIEW.ASYNC.S ;  /* 0x00000000000073c6 */ /* 0x000eb60000000000 */
[----:B--2---:R4:W2:Y:S01]  /*0e70*/  SYNCS.EXCH.64 URZ, [UR4+0x200], UR8 ;  /* 0x0002000804ff75b2 */ /* 0x0048a20008000100 */
[----:B------:R4:W3:Y:S01]  /*0e80*/  SYNCS.EXCH.64 URZ, [UR4+0x220], UR6 ;  /* 0x0002200604ff75b2 */ /* 0x0008e20008000100 */
[----:B------:R4:W1:Y:S01]  /*0e90*/  SYNCS.EXCH.64 URZ, [UR4+0x208], UR8 ;  /* 0x0002080804ff75b2 */ /* 0x0008620008000100 */
[----:B------:R4:W1:Y:S01]  /*0ea0*/  SYNCS.EXCH.64 URZ, [UR4+0x228], UR6 ;  /* 0x0002280604ff75b2 */ /* 0x0008620008000100 */
[----:B------:R4:W1:Y:S01]  /*0eb0*/  SYNCS.EXCH.64 URZ, [UR4+0x210], UR8 ;  /* 0x0002100804ff75b2 */ /* 0x0008620008000100 */
[----:B------:R4:W1:Y:S01]  /*0ec0*/  SYNCS.EXCH.64 URZ, [UR4+0x230], UR6 ;  /* 0x0002300604ff75b2 */ /* 0x0008620008000100 */
[----:B------:R4:W1:Y:S01]  /*0ed0*/  SYNCS.EXCH.64 URZ, [UR4+0x218], UR8 ;  /* 0x0002180804ff75b2 */ /* 0x0008620008000100 */
[----:B------:R4:W1:Y:S02]  /*0ee0*/  SYNCS.EXCH.64 URZ, [UR4+0x238], UR6 ;  /* 0x0002380604ff75b2 */ /* 0x0008640008000100 */
[----:B----4-:R-:W-:Y:S01]  /*0ef0*/  NOP ;  /* 0x0000000000007918 */ /* 0x010fe20000000000 */
.L_x_14:
[----:B------:R-:W4:Y:S01]  /*0f00*/  SHFL.IDX PT, R2, R46, RZ, 0x1f ;  /* 0x00001fff2e027589 */ /* 0x000f2200000e0000 */
[----:B------:R-:W1:Y:S01]  /*0f10*/  S2UR UR54, SR_CgaCtaId ;  /* 0x00000000003679c3 */ /* 0x000e620000008800 */
[----:B------:R-:W-:Y:S01]  /*0f20*/  NOP ;  /* 0x0000000000007918 */ /* 0x000fe20000000000 */
[----:B----4-:R-:W-:-:S13]  /*0f30*/  ISETP.NE.AND P0, PT, R2, 0x3, PT ;  /* 0x000000030200780c */ /* 0x010fda0003f05270 */
[----:B-1----:R-:W-:Y:S05]  /*0f40*/  @P0 BRA `(.L_x_15) ;  /* 0x0000000000340947 */ /* 0x002fea0003800000 */
[----:B--23--:R-:W-:Y:S01]  /*0f50*/  UMOV UR4, 0x400 ;  /* 0x0000040000047882 */ /* 0x00cfe20000000000 */
[----:B------:R-:W-:Y:S01]  /*0f60*/  UMOV UR6, 0x20 ;  /* 0x0000002000067882 */ /* 0x000fe20000000000 */
[----:B------:R-:W-:Y:S02]  /*0f70*/  ULEA UR4, UR54, UR4, 0x18 ;  /* 0x0000000436047291 */ /* 0x000fe4000f8ec0ff */
[----:B------:R-:W-:-:S04]  /*0f80*/  UIADD3 UR6, UPT, UPT, -UR6, 0x100000, URZ ;  /* 0x0010000006067890 */ /* 0x000fc8000fffe1ff */
[----:B------:R-:W-:Y:S02]  /*0f90*/  USHF.L.U32 UR7, UR6, 0xb, URZ ;  /* 0x0000000b06077899 */ /* 0x000fe400080006ff */
[----:B------:R-:W-:Y:S01]  /*0fa0*/  USHF.L.U32 UR6, UR6, 0x1, URZ ;  /* 0x0000000106067899 */ /* 0x000fe200080006ff */
[----:B------:R-:W-:Y:S01]  /*0fb0*/  ELECT P0, URZ, PT ;  /* 0x0000000000ff782f */ /* 0x000fe20003800000 */
[----:B------:R-:W1:Y:S10]  /*0fc0*/  FENCE.VIEW.ASYNC.S ;  /* 0x00000000000073c6 */ /* 0x000e740000000000 */
[----:B-1----:R1:W4:Y:S01]  /*0fd0*/  SYNCS.EXCH.64 URZ, [UR4+0x240], UR6 ;  /* 0x0002400604ff75b2 */ /* 0x0023220008000100 */
[----:B------:R1:W2:Y:S01]  /*0fe0*/  SYNCS.EXCH.64 URZ, [UR4+0x250], UR6 ;  /* 0x0002500604ff75b2 */ /* 0x0002a20008000100 */
[----:B------:R1:W3:Y:S01]  /*0ff0*/  SYNCS.EXCH.64 URZ, [UR4+0x248], UR6 ;  /* 0x0002480604ff75b2 */ /* 0x0002e20008000100 */
[----:B------:R1:W1:Y:S01]  /*1000*/  SYNCS.EXCH.64 URZ, [UR4+0x258], UR6 ;  /* 0x0002580604ff75b2 */ /* 0x0002620008000100 */
[----:B------:R-:W-:Y:S01]  /*1010*/  NOP ;  /* 0x0000000000007918 */ /* 0x000fe20000000000 */
.L_x_15:
[----:B-123--:R-:W1:Y:S01]  /*1020*/  LDCU UR4, c[0x0][0x36c] ;  /* 0x00006d80ff0477ac */ /* 0x00ee620008000800 */
[----:B------:R-:W-:Y:S01]  /*1030*/  ISETP.NE.OR P3, PT, R0, 0x2, !P3 ;  /* 0x000000020000780c */ /* 0x000fe20005f65670 */
[----:B------:R-:W-:Y:S01]  /*1040*/  NOP ;  /* 0x0000000000007918 */ /* 0x000fe20000000000 */
[----:B------:R-:W-:Y:S01]  /*1050*/  LOP3.LUT R0, R55, 0x1f, RZ, 0xc0, !PT ;  /* 0x0000001f37007812 */ /* 0x000fe200078ec0ff */
[----:B------:R-:W-:Y:S02]  /*1060*/  UISETP.NE.AND UP4, UPT, UR18, 0x2, UPT ;  /* 0x000000021200788c */ /* 0x000fe4000bf85270 */
[----:B------:R-:W-:Y:S02]  /*1070*/  UISETP.NE.AND UP5, UPT, UR18, URZ, UPT ;  /* 0x000000ff1200728c */ /* 0x000fe4000bfa5270 */
[----:B-1----:R-:W-:-:S09]  /*1080*/  UISETP.EQ.U32.AND UP6, UPT, UR4, 0x1, UPT ;  /* 0x000000010400788c */ /* 0x002fd2000bfc2070 */
[----:B------:R-:W-:Y:S05]  /*1090*/  BRA.U !UP6, `(.L_x_16) ;  /* 0x000000010e087547 */ /* 0x000fea000b800000 */
[----:B----4-:R-:W-:Y:S01]  /*10a0*/  UCGABAR_ARV ;  /* 0x00000000000079c7 */ /* 0x010fe20008000000 */
[----:B------:R-:W-:Y:S05]  /*10b0*/  BRA `(.L_x_17) ;  /* 0x0000000000047947 */ /* 0x000fea0003800000 */
.L_x_16:
[----:B----4-:R-:W-:Y:S01]  /*10c0*/  NOP ;  /* 0x0000000000007918 */ /* 0x010fe20000000000 */
.L_x_17:
[----:B------:R-:W1:Y:S01]  /*10d0*/  S2UR UR26, SR_CTAID.X ;  /* 0x00000000001a79c3 */ /* 0x000e620000002500 */
[----:B------:R-:W-:-:S05]  /*10e0*/  CS2R.32 R48, SR_CgaSize ;  /* 0x0000000000307805 */ /* 0x000fca0000008a00 */
[----:B------:R-:W-:-:S05]  /*10f0*/  IMAD R48, R48, -0xa0, RZ ;  /* 0xffffff6030307824 */ /* 0x000fca00078e02ff */
[----:B------:R-:W-:-:S14]  /*1100*/  R2UR UR5, R48 ;  /* 0x00000000300572ca */ /* 0x000fdc00000e0000 */
[----:B------:R-:W2:Y:S01]  /*1110*/  LDCU UR5, c[0x0][UR5+0x2b0] ;  /* 0x00005600050577ac */ /* 0x000ea20008000800 */
[----:B------:R-:W-:-:S05]  /*1120*/  CS2R.32 R48, SR_CgaSize ;  /* 0x0000000000307805 */ /* 0x000fca0000008a00 */
[----:B------:R-:W-:-:S05]  /*1130*/  IMAD R48, R48, -0xa0, RZ ;  /* 0xffffff6030307824 */ /* 0x000fca00078e02ff */
[----:B------:R-:W-:-:S14]  /*1140*/  R2UR UR4, R48 ;  /* 0x00000000300472ca */ /* 0x000fdc00000e0000 */
[----:B------:R-:W3:Y:S01]  /*1150*/  LDCU UR4, c[0x0][UR4+0x2b4] ;  /* 0x00005680040477ac */ /* 0x000ee20008000800 */
[----:B------:R-:W4:Y:S01]  /*1160*/  S2UR UR30, SR_CTAID.Y ;  /* 0x00000000001e79c3 */ /* 0x000f220000002600 */
[----:B------:R-:W-:-:S05]  /*1170*/  CS2R.32 R48, SR_CgaSize ;  /* 0x0000000000307805 */ /* 0x000fca0000008a00 */
[----:B------:R-:W-:-:S05]  /*1180*/  IMAD R48, R48, -0xa0, RZ ;  /* 0xffffff6030307824 */ /* 0x000fca00078e02ff */
[----:B------:R-:W-:-:S14]  /*1190*/  R2UR UR6, R48 ;  /* 0x00000000300672ca */ /* 0x000fdc00000e0000 */
[----:B------:R-:W3:Y:S01]  /*11a0*/  LDCU UR6, c[0x0][UR6+0x2a0] ;  /* 0x00005400060677ac */ /* 0x000ee20008000800 */
[----:B------:R-:W-:-:S05]  /*11b0*/  CS2R.32 R48, SR_CgaSize ;  /* 0x0000000000307805 */ /* 0x000fca0000008a00 */
[----:B------:R-:W-:-:S05]  /*11c0*/  IMAD R48, R48, -0xa0, RZ ;  /* 0xffffff6030307824 */ /* 0x000fca00078e02ff */
[----:B------:R-:W-:-:S14]  /*11d0*/  R2UR UR7, R48 ;  /* 0x00000000300772ca */ /* 0x000fdc00000e0000 */
[----:B------:R-:W3:Y:S01]  /*11e0*/  LDCU UR7, c[0x0][UR7+0x2a4] ;  /* 0x00005480070777ac */ /* 0x000ee20008000800 */
[----:B------:R-:W-:Y:S01]  /*11f0*/  USHF.L.U32 UR24, UR54, 0x8, URZ ;  /* 0x0000000836187899 */ /* 0x000fe200080006ff */
[----:B------:R-:W3:Y:S01]  /*1200*/  LDCU UR19, c[0x0][0xb24] ;  /* 0x00016480ff1377ac */ /* 0x000ee20008000800 */
[----:B------:R-:W3:Y:S01]  /*1210*/  LDCU UR42, c[0x0][0xb24] ;  /* 0x00016480ff2a77ac */ /* 0x000ee20008000800 */
[----:B-1----:R-:W-:Y:S01]  /*1220*/  I2FP.F32.U32 R3, UR26 ;  /* 0x0000001a00037c45 */ /* 0x002fe20008201000 */
[----:B------:R-:W1:Y:S04]  /*1230*/  LDCU UR22, c[0x0][0xb30] ;  /* 0x00016600ff1677ac */ /* 0x000e680008000800 */
[----:B--2---:R-:W-:Y:S01]  /*1240*/  FMUL R3, R3, UR5 ;  /* 0x0000000503037c20 */ /* 0x004fe20008400000 */
[----:B------:R-:W-:Y:S01]  /*1250*/  ULOP3.LUT UR24, UR24, 0x700, URZ, 0xc0, !UPT ;  /* 0x0000070018187892 */ /* 0x000fe2000f8ec0ff */
[----:B----4-:R-:W-:-:S04]  /*1260*/  I2FP.F32.U32 R2, UR30 ;  /* 0x0000001e00027c45 */ /* 0x010fc80008201000 */
[----:B------:R-:W2:Y:S01]  /*1270*/  F2I.U32.TRUNC.NTZ R3, R3 ;  /* 0x0000000300037305 */ /* 0x000ea2000020f000 */
[----:B---3--:R-:W-:-:S07]  /*1280*/  FMUL R2, R2, UR4 ;  /* 0x0000000402027c20 */ /* 0x008fce0008400000 */
[----:B------:R-:W3:Y:S01]  /*1290*/  F2I.U32.TRUNC.NTZ R2, R2 ;  /* 0x0000000200027305 */ /* 0x000ee2000020f000 */
[----:B--2---:R-:W-:Y:S02]  /*12a0*/  R2UR UR5, R3 ;  /* 0x00000000030572ca */ /* 0x004fe400000e0000 */
[----:B---3--:R-:W-:Y:S02]  /*12b0*/  R2UR UR4, R2 ;  /* 0x00000000020472ca */ /* 0x008fe400000e0000 */
[----:B------:R-:W-:-:S09]  /*12c0*/  PRMT R2, RZ, 0x7610, R2 ;  /* 0x00007610ff027816 */ /* 0x000fd20000000002 */
[----:B------:R-:W-:-:S04]  /*12d0*/  UIADD3 UR5, UPT, UPT, -UR5, URZ, URZ ;  /* 0x000000ff05057290 */ /* 0x000fc8000fffe1ff */
[----:B------:R-:W-:Y:S02]  /*12e0*/  UIMAD UR5, UR6, UR5, UR26 ;  /* 0x00000005060572a4 */ /* 0x000fe4000f8e021a */
[----:B------:R-:W-:-:S04]  /*12f0*/  UIADD3 UR4, UPT, UPT, -UR4, URZ, URZ ;  /* 0x000000ff04047290 */ /* 0x000fc8000fffe1ff */
[----:B------:R-:W-:Y:S01]  /*1300*/  IMAD.U32 R48, RZ, RZ, UR5 ;  /* 0x00000005ff307e24 */ /* 0x000fe2000f8e00ff */
[----:B------:R-:W-:-:S06]  /*1310*/  UIMAD UR4, UR7, UR4, UR30 ;  /* 0x00000004070472a4 */ /* 0x000fcc000f8e021e */
[----:B------:R-:W-:Y:S01]  /*1320*/  IMAD.U32 R47, RZ, RZ, UR4 ;  /* 0x00000004ff2f7e24 */ /* 0x000fe2000f8e00ff */
[----:B-1----:R-:W-:Y:S06]  /*1330*/  BRA.U UP5, `(.L_x_18) ;  /* 0x0000000105807547 */ /* 0x002fec000b800000 */
[----:B------:R-:W-:Y:S02]  /*1340*/  R2UR UR9, R47 ;  /* 0x000000002f0972ca */ /* 0x000fe400000e0000 */
[----:B------:R-:W-:-:S11]  /*1350*/  R2UR UR14, R48 ;  /* 0x00000000300e72ca */ /* 0x000fd600000e0000 */
[----:B------:R-:W-:-:S04]  /*1360*/  UISETP.NE.AND UP0, UPT, UR9, URZ, UPT ;  /* 0x000000ff0900728c */ /* 0x000fc8000bf05270 */
[----:B------:R-:W-:Y:S02]  /*1370*/  USEL UR5, URZ, 0x2, UP0 ;  /* 0x00000002ff057887 */ /* 0x000fe40008000000 */
[----:B------:R-:W-:Y:S02]  /*1380*/  USEL UR4, URZ, 0x4, UP0 ;  /* 0x00000004ff047887 */ /* 0x000fe40008000000 */
[----:B------:R-:W-:Y:S02]  /*1390*/  USEL UR7, URZ, 0x8, UP0 ;  /* 0x00000008ff077887 */ /* 0x000fe40008000000 */
[----:B------:R-:W-:Y:S02]  /*13a0*/  USEL UR6, URZ, 0x10, UP0 ;  /* 0x00000010ff067887 */ /* 0x000fe40008000000 */
[----:B------:R-:W-:Y:S02]  /*13b0*/  USEL UR8, URZ, 0x20, UP0 ;  /* 0x00000020ff087887 */ /* 0x000fe40008000000 */
[----:B------:R-:W-:-:S02]  /*13c0*/  USEL UR12, URZ, 0x40, UP0 ;  /* 0x00000040ff0c7887 */ /* 0x000fc40008000000 */
[----:B------:R-:W-:Y:S02]  /*13d0*/  USEL UR13, URZ, 0x80, UP0 ;  /* 0x00000080ff0d7887 */ /* 0x000fe40008000000 */
[----:B------:R-:W-:-:S04]  /*13e0*/  UISETP.NE.AND UP0, UPT, UR9, URZ, UPT ;  /* 0x000000ff0900728c */ /* 0x000fc8000bf05270 */
[----:B------:R-:W-:-:S04]  /*13f0*/  UISETP.EQ.OR UP0, UPT, UR14, URZ, !UP0 ;  /* 0x000000ff0e00728c */ /* 0x000fc8000c702670 */
[----:B------:R-:W-:Y:S02]  /*1400*/  USEL UR11, URZ, 0x1, !UP0 ;  /* 0x00000001ff0b7887 */ /* 0x000fe4000c000000 */
[----:B------:R-:W-:-:S04]  /*1410*/  UISETP.NE.AND UP0, UPT, UR14, 0x1, UPT ;  /* 0x000000010e00788c */ /* 0x000fc8000bf05270 */
[----:B------:R-:W-:Y:S02]  /*1420*/  USEL UR10, UR5, 0x2, UP0 ;  /* 0x00000002050a7887 */ /* 0x000fe40008000000 */
[----:B------:R-:W-:-:S04]  /*1430*/  UISETP.NE.AND UP0, UPT, UR14, 0x2, UPT ;  /* 0x000000020e00788c */ /* 0x000fc8000bf05270 */
[----:B------:R-:W-:Y:S02]  /*1440*/  USEL UR4, UR4, 0x4, UP0 ;  /* 0x0000000404047887 */ /* 0x000fe40008000000 */
[----:B------:R-:W-:Y:S02]  /*1450*/  UISETP.NE.AND UP0, UPT, UR14, 0x3, UPT ;  /* 0x000000030e00788c */ /* 0x000fe4000bf05270 */
[----:B------:R-:W-:Y:S02]  /*1460*/  UIADD3 UR4, UPT, UPT, UR4, UR10, UR11 ;  /* 0x0000000a04047290 */ /* 0x000fe4000fffe00b */
        /* <DEDUP_REMOVED lines=10> */
[----:B------:R-:W-:-:S04]  /*1510*/  USEL UR5, UR13, 0x80, UP0 ;  /* 0x000000800d057887 */ /* 0x000fc80008000000 */
[----:B------:R-:W-:-:S06]  /*1520*/  UIADD3 UR4, UPT, UPT, UR4, UR5, URZ ;  /* 0x0000000504047290 */ /* 0x000fcc000fffe0ff */
[----:B------:R-:W-:-:S07]  /*1530*/  IMAD.U32 R2, RZ, RZ, UR4 ;  /* 0x00000004ff027e24 */ /* 0x000fce000f8e00ff */
.L_x_18:
[----:B------:R-:W1:Y:S01]  /*1540*/  S2UR UR36, SR_CTAID.Z ;  /* 0x00000000002479c3 */ /* 0x000e620000002700 */
[----:B------:R-:W-:-:S09]  /*1550*/  UISETP.GE.AND UP0, UPT, UR19, 0x1, UPT ;  /* 0x000000011300788c */ /* 0x000fd2000bf06270 */
[----:B------:R-:W-:Y:S05]  /*1560*/  BRA.U !UP0, `(.L_x_19) ;  /* 0x0000000108d07547 */ /* 0x000fea000b800000 */
[----:B------:R-:W2:Y:S01]  /*1570*/  LDCU UR20, c[0x0][0xb0c] ;  /* 0x00016180ff1477ac */ /* 0x000ea20008000800 */
[----:B------:R-:W3:Y:S01]  /*1580*/  LDCU.128 UR12, c[0x0][0xb10] ;  /* 0x00016200ff0c77ac */ /* 0x000ee20008000c00 */
[----:B------:R-:W4:Y:S01]  /*1590*/  LDCU UR6, c[0x0][0x370] ;  /* 0x00006e00ff0677ac */ /* 0x000f220008000800 */
[----:B------:R-:W1:Y:S01]  /*15a0*/  LDCU UR7, c[0x0][0x374] ;  /* 0x00006e80ff0777ac */ /* 0x000e620008000800 */
[----:B------:R-:W1:Y:S01]  /*15b0*/  LDCU UR21, c[0x0][0xb20] ;  /* 0x00016400ff1577ac */ /* 0x000e620008000800 */
[----:B--2---:R-:W-:Y:S02]  /*15c0*/  UISETP.NE.AND UP0, UPT, UR20, 0x1, UPT ;  /* 0x000000011400788c */ /* 0x004fe4000bf05270 */
[----:B---3--:R-:W-:Y:S01]  /*15d0*/  UIMAD.WIDE.U32 UR4, UR26, UR12, URZ ;  /* 0x0000000c1a0472a5 */ /* 0x008fe2000f8e00ff */
[----:B------:R-:W2:Y:S01]  /*15e0*/  LDCU.64 UR8, c[0x0][0xb28] ;  /* 0x00016500ff0877ac */ /* 0x000ea20008000a00 */
[----:B----4-:R-:W-:Y:S02]  /*15f0*/  UIMAD.WIDE.U32 UR10, UR6, UR12, URZ ;  /* 0x0000000c060a72a5 */ /* 0x010fe4000f8e00ff */
[----:B------:R-:W-:-:S02]  /*1600*/  USHF.R.U32.HI UR5, URZ, UR13, UR5 ;  /* 0x0000000dff057299 */ /* 0x000fc40008011605 */
[----:B------:R-:W-:Y:S02]  /*1610*/  UISETP.NE.AND UP2, UPT, UR19, 0x1, UPT ;  /* 0x000000011300788c */ /* 0x000fe4000bf45270 */
[----:B------:R-:W-:Y:S01]  /*1620*/  USEL UR5, UR26, UR5, !UP0 ;  /* 0x000000051a057287 */ /* 0x000fe2000c000000 */
[----:B------:R-:W-:Y:S01]  /*1630*/  UMOV UR10, UR11 ;  /* 0x0000000b000a7c82 */ /* 0x000fe20008000000 */
[----:B------:R-:W-:Y:S02]  /*1640*/  UIMAD.WIDE.U32 UR16, UR30, UR15, URZ ;  /* 0x0000000f1e1072a5 */ /* 0x000fe4000f8e00ff */
[----:B------:R-:W-:Y:S02]  /*1650*/  @UP0 USHF.R.U32.HI UR6, URZ, UR13, UR10 ;  /* 0x0000000dff060299 */ /* 0x000fe4000801160a */
[----:B------:R-:W-:Y:S02]  /*1660*/  UISETP.NE.AND UP0, UPT, UR14, 0x1, UPT ;  /* 0x000000010e00788c */ /* 0x000fe4000bf05270 */
[----:B-1----:R-:W-:-:S02]  /*1670*/  UIMAD.WIDE.U32 UR10, UR7, UR15, URZ ;  /* 0x0000000f070a72a5 */ /* 0x002fc4000f8e00ff */
[----:B--2---:R-:W-:Y:S01]  /*1680*/  UIMAD.WIDE.U32 UR12, UR6, UR8, URZ ;  /* 0x00000008060c72a5 */ /* 0x004fe2000f8e00ff */
[----:B------:R-:W-:Y:S02]  /*1690*/  UMOV UR4, UR17 ;  /* 0x0000001100047c82 */ /* 0x000fe40008000000 */
[----:B------:R-:W-:Y:S02]  /*16a0*/  USHF.R.U32.HI UR4, URZ, UR21, UR4 ;  /* 0x00000015ff047299 */ /* 0x000fe40008011604 */
[----:B------:R-:W-:Y:S02]  /*16b0*/  UMOV UR10, UR11 ;  /* 0x0000000b000a7c82 */ /* 0x000fe40008000000 */
[----:B------:R-:W-:Y:S01]  /*16c0*/  UMOV UR12, UR13 ;  /* 0x0000000d000c7c82 */ /* 0x000fe20008000000 */
[----:B------:R-:W-:Y:S02]  /*16d0*/  @UP0 USHF.R.U32.HI UR7, URZ, UR21, UR10 ;  /* 0x00000015ff070299 */ /* 0x000fe4000801160a */
[----:B------:R-:W-:-:S02]  /*16e0*/  USEL UR4, UR30, UR4, !UP0 ;  /* 0x000000041e047287 */ /* 0x000fc4000c000000 */
[----:B------:R-:W-:Y:S02]  /*16f0*/  UIMAD.WIDE.U32 UR10, UR7, UR8, URZ ;  /* 0x00000008070a72a5 */ /* 0x000fe4000f8e00ff */
[----:B------:R-:W-:Y:S02]  /*1700*/  @UP2 USHF.R.U32.HI UR6, URZ, UR9, UR12 ;  /* 0x00000009ff062299 */ /* 0x000fe4000801160c */
[----:B------:R-:W-:-:S03]  /*1710*/  UIMAD.WIDE.U32 UR12, UR4, UR8, URZ ;  /* 0x00000008040c72a5 */ /* 0x000fc6000f8e00ff */
[----:B------:R-:W-:Y:S02]  /*1720*/  UMOV UR10, UR11 ;  /* 0x0000000b000a7c82 */ /* 0x000fe40008000000 */
[----:B------:R-:W-:Y:S02]  /*1730*/  @UP2 USHF.R.U32.HI UR7, URZ, UR9, UR10 ;  /* 0x00000009ff072299 */ /* 0x000fe4000801160a */
[----:B------:R-:W-:Y:S02]  /*1740*/  UIMAD UR10, UR6, UR19, URZ ;  /* 0x00000013060a72a4 */ /* 0x000fe4000f8e02ff */
[----:B------:R-:W-:-:S04]  /*1750*/  UIMAD UR7, UR7, UR19, URZ ;  /* 0x00000013070772a4 */ /* 0x000fc8000f8e02ff */
[----:B------:R-:W-:-:S03]  /*1760*/  UISETP.GE.AND UP0, UPT, UR4, UR7, UPT ;  /* 0x000000070400728c */ /* 0x000fc6000bf06270 */
[----:B------:R-:W-:Y:S01]  /*1770*/  UMOV UR7, UR13 ;  /* 0x0000000d00077c82 */ /* 0x000fe20008000000 */
[----:B------:R-:W-:Y:S02]  /*1780*/  UISETP.GE.OR UP0, UPT, UR5, UR10, UP0 ;  /* 0x0000000a0500728c */ /* 0x000fe40008706670 */
[----:B------:R-:W-:Y:S02]  /*1790*/  UIMAD.WIDE.U32 UR10, UR5, UR8, URZ ;  /* 0x00000008050a72a5 */ /* 0x000fe4000f8e00ff */
[----:B------:R-:W-:Y:S02]  /*17a0*/  USHF.R.U32.HI UR7, URZ, UR9, UR7 ;  /* 0x00000009ff077299 */ /* 0x000fe40008011607 */
[----:B------:R-:W-:Y:S02]  /*17b0*/  UIADD3 UR10, UPT, UPT, -UR4, URZ, URZ ;  /* 0x000000ff040a7290 */ /* 0x000fe4000fffe1ff */
[----:B------:R-:W-:Y:S02]  /*17c0*/  USEL UR7, UR4, UR7, !UP2 ;  /* 0x0000000704077287 */ /* 0x000fe4000d000000 */
[----:B------:R-:W-:Y:S01]  /*17d0*/  UIMAD UR10, UR14, UR10, UR30 ;  /* 0x0000000a0e0a72a4 */ /* 0x000fe2000f8e021e */
[----:B------:R-:W-:Y:S01]  /*17e0*/  @!UP0 UMOV UR8, UR11 ;  /* 0x0000000b00088c82 */ /* 0x000fe20008000000 */
[----:B------:R-:W-:-:S02]  /*17f0*/  UIADD3 UR11, UPT, UPT, -UR5, URZ, URZ ;  /* 0x000000ff050b7290 */ /* 0x000fc4000fffe1ff */
[----:B------:R-:W-:Y:S02]  /*1800*/  @!UP0 USHF.R.U32.HI UR8, URZ, UR9, UR8 ;  /* 0x00000009ff088299 */ /* 0x000fe40008011608 */
[----:B------:R-:W-:Y:S02]  /*1810*/  UIADD3 UR9, UPT, UPT, -UR7, URZ, URZ ;  /* 0x000000ff07097290 */ /* 0x000fe4000fffe1ff */
[----:B------:R-:W-:Y:S02]  /*1820*/  @!UP0 USEL UR8, UR5, UR8, !UP2 ;  /* 0x0000000805088287 */ /* 0x000fe4000d000000 */
[----:B------:R-:W-:Y:S02]  /*1830*/  UIMAD UR9, UR19, UR9, UR4 ;  /* 0x00000009130972a4 */ /* 0x000fe4000f8e0204 */
[----:B------:R-:W-:Y:S02]  /*1840*/  @!UP0 UIADD3 UR7, UPT, UPT, UR7, -UR8, URZ ;  /* 0x8000000807078290 */ /* 0x000fe4000fffe0ff */
[----:B------:R-:W-:-:S02]  /*1850*/  @!UP0 UIMAD UR6, UR9, UR6, UR8 ;  /* 0x00000006090682a4 */ /* 0x000fc4000f8e0208 */
[----:B------:R-:W-:Y:S02]  /*1860*/  @!UP0 UIMAD UR4, UR7, UR19, UR5 ;  /* 0x00000013070482a4 */ /* 0x000fe4000f8e0205 */
[----:B------:R-:W-:Y:S02]  /*1870*/  UIMAD UR26, UR20, UR11, UR26 ;  /* 0x0000000b141a72a4 */ /* 0x000fe4000f8e021a */
[----:B------:R-:W-:Y:S01]  /*1880*/  UIMAD UR30, UR4, UR14, UR10 ;  /* 0x0000000e041e72a4 */ /* 0x000fe2000f8e020a */
[----:B------:R-:W-:Y:S02]  /*1890*/  @!UP0 UMOV UR5, UR6 ;  /* 0x0000000600058c82 */ /* 0x000fe40008000000 */
[----:B------:R-:W-:-:S12]  /*18a0*/  UIMAD UR26, UR5, UR20, UR26 ;  /* 0x00000014051a72a4 */ /* 0x000fd8000f8e021a */
.L_x_19:
[----:B------:R-:W-:-:S09]  /*18b0*/  UISETP.NE.AND UP0, UPT, UR22, 0x1, UPT ;  /* 0x000000011600788c */ /* 0x000fd2000bf05270 */
[----:B------:R-:W-:Y:S05]  /*18c0*/  BRA.U UP0, `(.L_x_20) ;  /* 0x0000000100407547 */ /* 0x000fea000b800000 */
[----:B------:R-:W2:Y:S01]  /*18d0*/  LDCU.128 UR8, c[0x0][0xb10] ;  /* 0x00016200ff0877ac */ /* 0x000ea20008000c00 */
[----:B------:R-:W3:Y:S01]  /*18e0*/  LDCU UR12, c[0x0][0xb0c] ;  /* 0x00016180ff0c77ac */ /* 0x000ee20008000800 */
[----:B------:R-:W4:Y:S01]  /*18f0*/  LDCU UR13, c[0x0][0xb20] ;  /* 0x00016400ff0d77ac */ /* 0x000f220008000800 */
[----:B--2---:R-:W-:Y:S02]  /*1900*/  UIMAD.WIDE.U32 UR4, UR26, UR8, URZ ;  /* 0x000000081a0472a5 */ /* 0x004fe4000f8e00ff */
[----:B------:R-:W-:Y:S02]  /*1910*/  UIMAD.WIDE.U32 UR6, UR30, UR11, URZ ;  /* 0x0000000b1e0672a5 */ /* 0x000fe4000f8e00ff */
[----:B---3--:R-:W-:Y:S02]  /*1920*/  UISETP.NE.AND UP0, UPT, UR12, 0x1, UPT ;  /* 0x000000010c00788c */ /* 0x008fe4000bf05270 */
[----:B------:R-:W-:-:S03]  /*1930*/  USHF.R.U32.HI UR5, URZ, UR9, UR5 ;  /* 0x00000009ff057299 */ /* 0x000fc60008011605 */
[----:B------:R-:W-:Y:S01]  /*1940*/  UMOV UR4, UR7 ;  /* 0x0000000700047c82 */ /* 0x000fe20008000000 */
[----:B------:R-:W-:Y:S02]  /*1950*/  USEL UR5, UR26, UR5, !UP0 ;  /* 0x000000051a057287 */ /* 0x000fe4000c000000 */
[----:B------:R-:W-:Y:S02]  /*1960*/  UISETP.NE.AND UP0, UPT, UR10, 0x1, UPT ;  /* 0x000000010a00788c */ /* 0x000fe4000bf05270 */
[----:B----4-:R-:W-:-:S04]  /*1970*/  USHF.R.U32.HI UR4, URZ, UR13, UR4 ;  /* 0x0000000dff047299 */ /* 0x010fc80008011604 */
[----:B------:R-:W-:-:S04]  /*1980*/  USEL UR4, UR30, UR4, !UP0 ;  /* 0x000000041e047287 */ /* 0x000fc8000c000000 */
[----:B------:R-:W-:Y:S02]  /*1990*/  UIADD3 UR6, UPT, UPT, UR5, -UR4, URZ ;  /* 0x8000000405067290 */ /* 0x000fe4000fffe0ff */
[----:B------:R-:W-:Y:S02]  /*19a0*/  UIADD3 UR4, UPT, UPT, -UR5, UR4, URZ ;  /* 0x0000000405047290 */ /* 0x000fe4000fffe1ff */
[----:B------:R-:W-:Y:S02]  /*19b0*/  UIMAD UR30, UR6, UR10, UR30 ;  /* 0x0000000a061e72a4 */ /* 0x000fe4000f8e021e */
[----:B------:R-:W-:-:S12]  /*19c0*/  UIMAD UR26, UR4, UR12, UR26 ;  /* 0x0000000c041a72a4 */ /* 0x000fd8000f8e021a */
.L_x_20:
[----:B------:R-:W-:Y:S01]  /*19d0*/  UISETP.NE.AND UP0, UPT, UR18, 0x2, UPT ;  /* 0x000000021200788c */ /* 0x000fe2000bf05270 */
[----:B------:R-:W-:Y:S09]  /*19e0*/  BRA.U !UP6, `(.L_x_21) ;  /* 0x000000010e0c7547 */ /* 0x000ff2000b800000 */
[----:B------:R-:W-:Y:S01]  /*19f0*/  UCGABAR_WAIT ;  /* 0x0000000000007dc7 */ /* 0x000fe20008000000 */
[----:B------:R-:W-:Y:S01]  /*1a00*/  CCTL.IVALL ;  /* 0x00000000ff00798f */ /* 0x000fe20002000000 */
[----:B------:R-:W-:Y:S05]  /*1a10*/  BRA `(.L_x_22) ;  /* 0x0000000000047947 */ /* 0x000fea0003800000 */
.L_x_21:
[----:B------:R-:W-:Y:S06]  /*1a20*/  BAR.SYNC.DEFER_BLOCKING 0x0 ;  /* 0x0000000000007b1d */ /* 0x000fec0000010000 */
.L_x_22:
[----:B------:R-:W-:Y:S05]  /*1a30*/  BRA.U UP0, `(.L_x_23) ;  /* 0x0000001d00e87547 */ /* 0x000fea000b800000 */
[----:B------:R-:W2:Y:S01]  /*1a40*/  LDCU UR6, c[0x0][0x38c] ;  /* 0x00007180ff0677ac */ /* 0x000ea20008000800 */
[----:B------:R-:W-:Y:S01]  /*1a50*/  PLOP3.LUT P1, PT, PT, PT, UP3, 0x80, 0x8 ;  /* 0x000000000008781c */ /* 0x000fe20003f2f038 */
[----:B------:R-:W-:Y:S01]  /*1a60*/  IMAD.MOV.U32 R12, RZ, RZ, 0x1 ;  /* 0x00000001ff0c7424 */ /* 0x000fe200078e00ff */
[----:B------:R-:W-:Y:S01]  /*1a70*/  ISETP.EQ.OR P2, PT, R0, RZ, P3 ;  /* 0x000000ff0000720c */ /* 0x000fe20001f42670 */
[----:B------:R-:W-:Y:S01]  /*1a80*/  UISETP.NE.AND UP1, UPT, UR18, URZ, UPT ;  /* 0x000000ff1200728c */ /* 0x000fe2000bf25270 */
[----:B------:R-:W-:Y:S01]  /*1a90*/  PLOP3.LUT P1, PT, P1, PT, PT, 0x8, 0x80 ;  /* 0x000000000080781c */ /* 0x000fe20000f2e170 */
[----:B------:R-:W-:Y:S01]  /*1aa0*/  USEL UR25, URZ, 0x1, UP4 ;  /* 0x00000001ff197887 */ /* 0x000fe2000a000000 */
[----:B------:R-:W-:Y:S01]  /*1ab0*/  CS2R R10, SRZ ;  /* 0x00000000000a7805 */ /* 0x000fe2000001ff00 */
[----:B------:R-:W-:Y:S01]  /*1ac0*/  IMAD.MOV.U32 R9, RZ, RZ, RZ ;  /* 0x000000ffff097224 */ /* 0x000fe200078e00ff */
[----:B------:R-:W3:Y:S01]  /*1ad0*/  LDCU UR39, c[0x0][0x370] ;  /* 0x00006e00ff2777ac */ /* 0x000ee20008000800 */
[----:B------:R-:W-:Y:S01]  /*1ae0*/  IMAD.MOV.U32 R8, RZ, RZ, 0x1 ;  /* 0x00000001ff087424 */ /* 0x000fe200078e00ff */
[----:B------:R-:W4:Y:S01]  /*1af0*/  LDCU.64 UR28, c[0x0][0x348] ;  /* 0x00006900ff1c77ac */ /* 0x000f220008000a00 */
[----:B------:R-:W-:-:S02]  /*1b00*/  USHF.R.U32.HI UR44, URZ, 0x5, UR24 ;  /* 0x00000005ff2c7899 */ /* 0x000fc40008011618 */
[----:B--2---:R-:W-:Y:S02]  /*1b10*/  UIADD3 UR5, UPT, UPT, UR6, 0x1f, URZ ;  /* 0x0000001f06057890 */ /* 0x004fe4000fffe0ff */
[----:B------:R-:W-:Y:S02]  /*1b20*/  UIADD3 UR45, UPT, UPT, UR6, 0x3e, URZ ;  /* 0x0000003e062d7890 */ /* 0x000fe4000fffe0ff */
[----:B------:R-:W-:Y:S01]  /*1b30*/  USHF.R.S32.HI UR4, URZ, 0x1f, UR5 ;  /* 0x0000001fff047899 */ /* 0x000fe20008011405 */
[----:B------:R-:W2:Y:S03]  /*1b40*/  LDCU UR38, c[0x0][0x374] ;  /* 0x00006e80ff2677ac */ /* 0x000ea60008000800 */
[----:B------:R-:W-:Y:S02]  /*1b50*/  ULEA.HI UR4, UR4, UR5, URZ, 0x5 ;  /* 0x0000000504047291 */ /* 0x000fe4000f8f28ff */
[----:B------:R-:W-:-:S02]  /*1b60*/  USEL UR25, UR25, 0x2, UP1 ;  /* 0x0000000219197887 */ /* 0x000fc40008800000 */
[----:B------:R-:W-:Y:S02]  /*1b70*/  USHF.R.S32.HI UR41, URZ, 0x5, UR4 ;  /* 0x00000005ff297899 */ /* 0x000fe40008011404 */
[----:B------:R-:W-:Y:S02]  /*1b80*/  UIADD3 UR4, UPT, UPT, UR6, -0x1, URZ ;  /* 0xffffffff06047890 */ /* 0x000fe4000fffe0ff */
[----:B------:R-:W-:Y:S02]  /*1b90*/  UISETP.LT.U32.AND UP0, UPT, UR41, 0x1a, UPT ;  /* 0x0000001a2900788c */ /* 0x000fe4000bf01070 */
[----:B------:R-:W-:Y:S02]  /*1ba0*/  UISETP.GE.U32.AND UP2, UPT, UR4, -0x3f, UPT ;  /* 0xffffffc10400788c */ /* 0x000fe4000bf46070 */
[----:B------:R-:W-:Y:S01]  /*1bb0*/  USEL UR40, UR41, 0x1a, UP0 ;  /* 0x0000001a29287887 */ /* 0x000fe20008000000 */
[----:B------:R-:W-:-:S03]  /*1bc0*/  UMOV UR5, URZ ;  /* 0x000000ff00057c82 */ /* 0x000fc60008000000 */
[----:B------:R-:W-:Y:S02]  /*1bd0*/  UIADD3 UR21, UPT, UPT, UR40, -0x1, URZ ;  /* 0xffffffff28157890 */ /* 0x000fe4000fffe0ff */
[----:B------:R-:W-:-:S03]  /*1be0*/  UIADD3 UR43, UPT, UPT, UR41, -UR40, URZ ;  /* 0x80000028292b7290 */ /* 0x000fc6000fffe0ff */
[----:B------:R-:W-:-:S04]  /*1bf0*/  @UP2 UIADD3 UR21, UPT, UPT, UR40, URZ, URZ ;  /* 0x000000ff28152290 */ /* 0x000fc8000fffe0ff */
[----:B--234-:R-:W-:-:S12]  /*1c00*/  UIADD3 UR21, UPT, UPT, UR21, 0x1, URZ ;  /* 0x0000000115157890 */ /* 0x01cfd8000fffe0ff */
.L_x_43:
[----:B------:R-:W-:Y:S01]  /*1c10*/  UISETP.NE.AND UP0, UPT, UR54, URZ, UPT ;  /* 0x000000ff3600728c */ /* 0x000fe2000bf05270 */
[----:B------:R-:W2:Y:S08]  /*1c20*/  S2UR UR54, SR_CgaCtaId ;  /* 0x00000000003679c3 */ /* 0x000eb00000008800 */
[----:B------:R-:W-:Y:S05]  /*1c30*/  BRA.U UP0, `(.L_x_24) ;  /* 0x0000000100347547 */ /* 0x000fea000b800000 */
[----:B------:R-:W3:Y:S01]  /*1c40*/  S2R R0, SR_CgaCtaId ;  /* 0x0000000000007919 */ /* 0x000ee20000008800 */
[----:B------:R-:W-:-:S04]  /*1c50*/  MOV R2, 0x400 ;  /* 0x0000040000027802 */ /* 0x000fc80000000f00 */
[----:B---3--:R-:W-:Y:S02]  /*1c60*/  LEA R0, R0, R2, 0x18 ;  /* 0x0000000200007211 */ /* 0x008fe400078ec0ff */
[----:B------:R-:W-:-:S03]  /*1c70*/  SHF.L.U32 R2, R8, 0x1f, RZ ;  /* 0x0000001f08027819 */ /* 0x000fc600000006ff */
[----:B------:R-:W-:-:S04]  /*1c80*/  IMAD R0, R9, 0x8, R0 ;  /* 0x0000000809007824 */ /* 0x000fc800078e0200 */
[----:B------:R-:W3:Y:S02]  /*1c90*/  SYNCS.PHASECHK.TRANS64.TRYWAIT P0, [R0+URZ+0x250], R2 ;  /* 0x00025002000075a7 */ /* 0x000ee400080011ff */
[----:B---3--:R-:W-:Y:S05]  /*1ca0*/  @!P0 BRA `(.L_x_25) ;  /* 0x0000006800348947 */ /* 0x008fea0003800000 */
.L_x_145:
[----:B------:R-:W-:Y:S01]  /*1cb0*/  VIADD R9, R9, 0x1 ;  /* 0x0000000109097836 */ /* 0x000fe20000000000 */
[----:B------:R3:W-:Y:S04]  /*1cc0*/  SYNCS.ARRIVE.TRANS64.A1T0 RZ, [R0+URZ+0x240], RZ ;  /* 0x000240ff00ff79a7 */ /* 0x0007e800081000ff */
[----:B------:R-:W-:-:S04]  /*1cd0*/  ISETP.NE.AND P0, PT, R9, 0x2, PT ;  /* 0x000000020900780c */ /* 0x000fc80003f05270 */
[----:B------:R-:W-:Y:S02]  /*1ce0*/  SEL R9, R9, RZ, P0 ;  /* 0x000000ff09097207 */ /* 0x000fe40000000000 */
[----:B---3--:R-:W-:-:S04]  /*1cf0*/  SEL R0, RZ, 0x1, P0 ;  /* 0x00000001ff007807 */ /* 0x008fc80000000000 */
[----:B------:R-:W-:-:S07]  /*1d00*/  LOP3.LUT R8, R8, R0, RZ, 0x3c, !PT ;  /* 0x0000000008087212 */ /* 0x000fce00078e3cff */
.L_x_24:
[----:B------:R-:W-:Y:S01]  /*1d10*/  UMOV UR6, 0x400 ;  /* 0x0000040000067882 */ /* 0x000fe20000000000 */
[----:B------:R-:W-:Y:S01]  /*1d20*/  SHF.L.U32 R0, R12, 0x1f, RZ ;  /* 0x0000001f0c007819 */ /* 0x000fe200000006ff */
[----:B--2---:R-:W-:Y:S02]  /*1d30*/  ULEA UR6, UR54, UR6, 0x18 ;  /* 0x0000000636067291 */ /* 0x004fe4000f8ec0ff */
[----:B------:R-:W-:Y:S02]  /*1d40*/  UISETP.GE.U32.AND UP0, UPT, UR45, 0x3f, UPT ;  /* 0x0000003f2d00788c */ /* 0x000fe4000bf06070 */
[----:B------:R-:W-:Y:S02]  /*1d50*/  ULEA UR4, UR5, UR6, 0x3 ;  /* 0x0000000605047291 */ /* 0x000fe4000f8e18ff */
[----:B------:R-:W-:Y:S02]  /*1d60*/  USHF.L.U32 UR35, UR26, 0x6, URZ ;  /* 0x000000061a237899 */ /* 0x000fe400080006ff */
[----:B------:R-:W-:Y:S01]  /*1d70*/  ULEA UR11, UR30, UR44, 0x6 ;  /* 0x0000002c1e0b7291 */ /* 0x000fe2000f8e30ff */
[----:B------:R-:W-:-:S04]  /*1d80*/  UMOV UR13, URZ ;  /* 0x000000ff000d7c82 */ /* 0x000fc80008000000 */
[----:B------:R2:W3:Y:S01]  /*1d90*/  SYNCS.PHASECHK.TRANS64.TRYWAIT P0, [UR4+0xd0], R0 ;  /* 0x0000d000ff0075a7 */ /* 0x0004e20008001104 */
[----:B------:R-:W-:Y:S06]  /*1da0*/  BRA.U !UP0, `(.L_x_26) ;  /* 0x0000000108c07547 */ /* 0x000fec000b800000 */
[----:B------:R-:W-:Y:S01]  /*1db0*/  UMOV UR7, URZ ;  /* 0x000000ff00077c82 */ /* 0x000fe20008000000 */
[----:B------:R-:W-:-:S05]  /*1dc0*/  UMOV UR4, UR5 ;  /* 0x0000000500047c82 */ /* 0x000fca0008000000 */
.L_x_32:
[----:B------:R-:W-:Y:S01]  /*1dd0*/  ULEA UR33, UR4, UR6, 0x3 ;  /* 0x0000000604217291 */ /* 0x000fe2000f8e18ff */
[----:B---3--:R-:W-:Y:S01]  /*1de0*/  @!P3 MOV R2, 0x2000 ;  /* 0x000020000002b802 */ /* 0x008fe20000000f00 */
[----:B-1-34-:R-:W-:Y:S10]  /*1df0*/  @P0 BRA `(.L_x_27) ;  /* 0x00000000000c0947 */ /* 0x01aff40003800000 */
[----:B------:R-:W-:-:S04]  /*1e00*/  SHF.L.U32 R3, R12, 0x1f, RZ ;  /* 0x0000001f0c037819 */ /* 0x000fc800000006ff */
[----:B------:R-:W3:Y:S02]  /*1e10*/  SYNCS.PHASECHK.TRANS64.TRYWAIT P0, [UR33+0xd0], R3 ;  /* 0x0000d003ff0075a7 */ /* 0x000ee40008001121 */
[----:B---3--:R-:W-:Y:S05]  /*1e20*/  @!P0 BRA `(.L_x_28) ;  /* 0x0000006400e88947 */ /* 0x008fea0003800000 */
.L_x_27:
[----:B------:R3:W-:Y:S01]  /*1e30*/  @!P3 SYNCS.ARRIVE.TRANS64 RZ, [UR33], R2 ;  /* 0x00000002ffffb9a7 */ /* 0x0007e20008000021 */
[----:B------:R-:W-:-:S04]  /*1e40*/  ULOP3.LUT UR5, UR25, 0x2, URZ, 0xfc, !UPT ;  /* 0x0000000219057892 */ /* 0x000fc8000f8efcff */
[----:B------:R-:W-:-:S09]  /*1e50*/  UISETP.NE.AND UP0, UPT, UR5, 0x2, UPT ;  /* 0x000000020500788c */ /* 0x000fd2000bf05270 */
[----:B------:R-:W-:Y:S05]  /*1e60*/  BRA.U UP0, `(.L_x_29) ;  /* 0x0000000100047547 */ /* 0x000fea000b800000 */
[----:B-1----:R-:W-:Y:S05]  /*1e70*/  BPT.TRAP 0x1 ;  /* 0x000000040000795c */ /* 0x002fea0000300000 */
.L_x_29:
[----:B------:R-:W-:Y:S04]  /*1e80*/  BSSY.RECONVERGENT B0, `(.L_x_30) ;  /* 0x0000003000007945 */ /* 0x000fe80003800200 */
[----:B------:R-:W-:Y:S05]  /*1e90*/  @P2 BRA `(.L_x_31) ;  /* 0x0000000000042947 */ /* 0x000fea0003800000 */
[----:B-1----:R-:W-:Y:S05]  /*1ea0*/  BPT.TRAP 0x1 ;  /* 0x000000040000795c */ /* 0x002fea0000300000 */
.L_x_31:
[----:B-1----:R-:W-:Y:S05]  /*1eb0*/  BSYNC.RECONVERGENT B0 ;  /* 0x0000000000007941 */ /* 0x002fea0003800200 */
.L_x_30:
[----:B------:R-:W-:Y:S02]  /*1ec0*/  UIADD3 UR5, UPT, UPT, UR4, 0x1, URZ ;  /* 0x0000000104057890 */ /* 0x000fe4000fffe0ff */
[----:B------:R-:W-:Y:S02]  /*1ed0*/  ULEA UR32, UR4, UR6, 0xc ;  /* 0x0000000604207291 */ /* 0x000fe4000f8e60ff */
[----:B------:R-:W-:Y:S02]  /*1ee0*/  UISETP.NE.AND UP0, UPT, UR5, 0x1a, UPT ;  /* 0x0000001a0500788c */ /* 0x000fe4000bf05270 */
[----:B------:R-:W-:Y:S02]  /*1ef0*/  USHF.L.U32 UR34, UR7, 0x5, URZ ;  /* 0x0000000507227899 */ /* 0x000fe400080006ff */
[----:B------:R-:W-:Y:S02]  /*1f00*/  USEL UR9, URZ, 0x1, UP0 ;  /* 0x00000001ff097887 */ /* 0x000fe40008000000 */
[----:B------:R-:W-:-:S02]  /*1f10*/  USEL UR5, UR5, URZ, UP0 ;  /* 0x000000ff05057287 */ /* 0x000fc40008000000 */
[----:B------:R-:W-:Y:S02]  /*1f20*/  UIADD3 UR14, UP0, UPT, UR28, 0x180, URZ ;  /* 0x000001801c0e7890 */ /* 0x000fe4000ff1e0ff */
[----:B------:R-:W-:Y:S01]  /*1f30*/  ULEA UR8, UR5, UR6, 0x3 ;  /* 0x0000000605087291 */ /* 0x000fe2000f8e18ff */
[----:B------:R-:W-:Y:S01]  /*1f40*/  LOP3.LUT R12, R12, UR9, RZ, 0x3c, !PT ;  /* 0x000000090c0c7c12 */ /* 0x000fe2000f8e3cff */
[----:B------:R-:W-:Y:S02]  /*1f50*/  ULEA UR4, UR4, UR24, 0xb ;  /* 0x0000001804047291 */ /* 0x000fe4000f8e58ff */
[----:B------:R-:W-:Y:S01]  /*1f60*/  UIADD3 UR7, UPT, UPT, UR7, 0x1, URZ ;  /* 0x0000000107077890 */ /* 0x000fe2000fffe0ff */
[----:B--2---:R-:W-:Y:S01]  /*1f70*/  SHF.L.U32 R0, R12, 0x1f, RZ ;  /* 0x0000001f0c007819 */ /* 0x004fe200000006ff */
[----:B------:R-:W-:Y:S02]  /*1f80*/  UIADD3 UR16, UP1, UPT, UR28, 0x80, URZ ;  /* 0x000000801c107890 */ /* 0x000fe4000ff3e0ff */
[----:B------:R-:W-:Y:S01]  /*1f90*/  UIADD3.X UR15, UPT, UPT, URZ, UR29, URZ, UP0, !UPT ;  /* 0x0000001dff0f7290 */ /* 0x000fe200087fe4ff */
[----:B------:R4:W1:Y:S01]  /*1fa0*/  SYNCS.PHASECHK.TRANS64.TRYWAIT P0, [UR8+0xd0], R0 ;  /* 0x0000d000ff0075a7 */ /* 0x0008620008001108 */
[----:B------:R-:W-:-:S02]  /*1fb0*/  ULEA UR4, UR4, UR6, 0x1 ;  /* 0x0000000604047291 */ /* 0x000fc4000f8e08ff */
[----:B------:R-:W-:Y:S02]  /*1fc0*/  UISETP.NE.AND UP0, UPT, UR7, UR21, UPT ;  /* 0x000000150700728c */ /* 0x000fe4000bf05270 */
[----:B------:R-:W-:Y:S02]  /*1fd0*/  UIADD3.X UR17, UPT, UPT, URZ, UR29, URZ, UP1, !UPT ;  /* 0x0000001dff117290 */ /* 0x000fe40008ffe4ff */
[----:B------:R-:W-:Y:S02]  /*1fe0*/  UIADD3 UR32, UPT, UPT, UR32, 0x3600, URZ ;  /* 0x0000360020207890 */ /* 0x000fe4000fffe0ff */
[----:B------:R-:W-:Y:S01]  /*1ff0*/  UIADD3 UR8, UPT, UPT, UR4, 0x1d600, URZ ;  /* 0x0001d60004087890 */ /* 0x000fe2000fffe0ff */
[----:B------:R-:W-:Y:S01]  /*2000*/  UMOV UR18, 0x0 ;  /* 0x0000000000127882 */ /* 0x000fe20000000000 */
[----:B------:R-:W-:Y:S01]  /*2010*/  UMOV UR19, 0x10000000 ;  /* 0x1000000000137882 */ /* 0x000fe20000000000 */
[----:B------:R-:W-:Y:S01]  /*2020*/  UMOV UR4, 0xff0000 ;  /* 0x00ff000000047882 */ /* 0x000fe20000000000 */
[----:B------:R-:W-:Y:S01]  /*2030*/  UMOV UR12, UR36 ;  /* 0x00000024000c7c82 */ /* 0x000fe20008000000 */
[----:B------:R-:W-:Y:S01]  /*2040*/  UMOV UR9, UR33 ;  /* 0x0000002100097c82 */ /* 0x000fe20008000000 */
[----:B------:R-:W-:Y:S01]  /*2050*/  UMOV UR10, UR34 ;  /* 0x00000022000a7c82 */ /* 0x000fe20008000000 */
[----:B------:R-:W-:Y:S01]  /*2060*/  UTMALDG.3D [UR32], [UR16], desc[UR18] ;  /* 0x00001220100075b4 */ /* 0x000fe20008011000 */
[----:B------:R-:W-:Y:S01]  /*2070*/  UMOV UR13, UR21 ;  /* 0x00000015000d7c82 */ /* 0x000fe20008000000 */
[----:B------:R2:W-:Y:S02]  /*2080*/  UTMALDG.3D.MULTICAST [UR8], [UR14], UR4, desc[UR18] ;  /* 0x000012080e0073b4 */ /* 0x0005e40008011804 */
[----:B--2---:R-:W-:Y:S01]  /*2090*/  UMOV UR4, UR5 ;  /* 0x0000000500047c82 */ /* 0x004fe20008000000 */
[----:B------:R-:W-:Y:S05]  /*20a0*/  BRA.U UP0, `(.L_x_32) ;  /* 0xfffffffd00487547 */ /* 0x000fea000b83ffff */
.L_x_26:
[----:B------:R-:W-:Y:S01]  /*20b0*/  ULEA UR4, UR5, UR6, 0x3 ;  /* 0x0000000605047291 */ /* 0x000fe2000f8e18ff */
[----:B--2-4-:R-:W-:Y:S01]  /*20c0*/  SHF.L.U32 R0, R12, 0x1f, RZ ;  /* 0x0000001f0c007819 */ /* 0x014fe200000006ff */
[----:B------:R-:W-:Y:S01]  /*20d0*/  @!P1 SYNCS.ARRIVE.TRANS64.A1T0 RZ, [UR6+0x1d8], RZ ;  /* 0x0001d8ffffff99a7 */ /* 0x000fe20008100006 */
[----:B------:R-:W-:-:S06]  /*20e0*/  UISETP.GT.AND UP0, UPT, UR41, UR40, UPT ;  /* 0x000000282900728c */ /* 0x000fcc000bf04270 */
[----:B-1-3--:R1:W2:Y:S03]  /*20f0*/  SYNCS.PHASECHK.TRANS64.TRYWAIT P0, [UR4+0xd0], R0 ;  /* 0x0000d000ff0075a7 */ /* 0x00a2a60008001104 */
[----:B------:R-:W-:Y:S05]  /*2100*/  BRA.U !UP0, `(.L_x_33) ;  /* 0x0000000108c47547 */ /* 0x000fea000b800000 */
[----:B------:R-:W-:Y:S01]  /*2110*/  UIADD3 UR26, UPT, UPT, UR43, UR13, URZ ;  /* 0x0000000d2b1a7290 */ /* 0x000fe2000fffe0ff */
[----:B------:R-:W-:-:S11]  /*2120*/  UMOV UR4, UR5 ;  /* 0x0000000500047c82 */ /* 0x000fd60008000000 */
.L_x_39:
[----:B------:R-:W-:Y:S01]  /*2130*/  ULEA UR17, UR4, UR6, 0x3 ;  /* 0x0000000604117291 */ /* 0x000fe2000f8e18ff */
[----:B--2---:R-:W-:Y:S01]  /*2140*/  @!P3 MOV R2, 0x2000 ;  /* 0x000020000002b802 */ /* 0x004fe20000000f00 */
[----:B--2-4-:R-:W-:Y:S10]  /*2150*/  @P0 BRA `(.L_x_34) ;  /* 0x00000000000c0947 */ /* 0x014ff40003800000 */
[----:B------:R-:W-:-:S04]  /*2160*/  SHF.L.U32 R3, R12, 0x1f, RZ ;  /* 0x0000001f0c037819 */ /* 0x000fc800000006ff */
[----:B------:R-:W2:Y:S02]  /*2170*/  SYNCS.PHASECHK.TRANS64.TRYWAIT P0, [UR17+0xd0], R3 ;  /* 0x0000d003ff0075a7 */ /* 0x000ea40008001111 */
[----:B--2---:R-:W-:Y:S05]  /*2180*/  @!P0 BRA `(.L_x_35) ;  /* 0x0000006400288947 */ /* 0x004fea0003800000 */
.L_x_34:
[----:B------:R2:W-:Y:S01]  /*2190*/  @!P3 SYNCS.ARRIVE.TRANS64 RZ, [UR17], R2 ;  /* 0x00000002ffffb9a7 */ /* 0x0005e20008000011 */
[----:B------:R-:W-:-:S04]  /*21a0*/  ULOP3.LUT UR5, UR25, 0x2, URZ, 0xfc, !UPT ;  /* 0x0000000219057892 */ /* 0x000fc8000f8efcff */
[----:B------:R-:W-:-:S09]  /*21b0*/  UISETP.NE.AND UP0, UPT, UR5, 0x2, UPT ;  /* 0x000000020500788c */ /* 0x000fd2000bf05270 */
[----:B------:R-:W-:Y:S05]  /*21c0*/  BRA.U UP0, `(.L_x_36) ;  /* 0x0000000100047547 */ /* 0x000fea000b800000 */
[----:B------:R-:W-:Y:S05]  /*21d0*/  BPT.TRAP 0x1 ;  /* 0x000000040000795c */ /* 0x000fea0000300000 */
.L_x_36:
[----:B------:R-:W-:Y:S04]  /*21e0*/  BSSY.RECONVERGENT B0, `(.L_x_37) ;  /* 0x0000003000007945 */ /* 0x000fe80003800200 */
[----:B------:R-:W-:Y:S05]  /*21f0*/  @P2 BRA `(.L_x_38) ;  /* 0x0000000000042947 */ /* 0x000fea0003800000 */
[----:B------:R-:W-:Y:S05]  /*2200*/  BPT.TRAP 0x1 ;  /* 0x000000040000795c */ /* 0x000fea0000300000 */
.L_x_38:
[----:B------:R-:W-:Y:S05]  /*2210*/  BSYNC.RECONVERGENT B0 ;  /* 0x0000000000007941 */ /* 0x000fea0003800200 */
.L_x_37:
[----:B------:R-:W-:Y:S02]  /*2220*/  UIADD3 UR5, UPT, UPT, UR4, 0x1, URZ ;  /* 0x0000000104057890 */ /* 0x000fe4000fffe0ff */
[----:B------:R-:W-:Y:S02]  /*2230*/  ULEA UR16, UR4, UR6, 0xc ;  /* 0x0000000604107291 */ /* 0x000fe4000f8e60ff */
[----:B------:R-:W-:Y:S02]  /*2240*/  UISETP.NE.AND UP0, UPT, UR5, 0x1a, UPT ;  /* 0x0000001a0500788c */ /* 0x000fe4000bf05270 */
[----:B------:R-:W-:Y:S02]  /*2250*/  ULEA UR4, UR4, UR24, 0xb ;  /* 0x0000001804047291 */ /* 0x000fe4000f8e58ff */
[----:B------:R-:W-:Y:S02]  /*2260*/  USEL UR8, URZ, 0x1, UP0 ;  /* 0x00000001ff087887 */ /* 0x000fe40008000000 */
[----:B------:R-:W-:-:S02]  /*2270*/  USEL UR5, UR5, URZ, UP0 ;  /* 0x000000ff05057287 */ /* 0x000fc40008000000 */
[----:B------:R-:W-:Y:S02]  /*2280*/  UIADD3 UR22, UP1, UPT, UR28, 0x80, URZ ;  /* 0x000000801c167890 */ /* 0x000fe4000ff3e0ff */
[----:B------:R-:W-:Y:S01]  /*2290*/  UIADD3 UR14, UP0, UPT, UR28, 0x180, URZ ;  /* 0x000001801c0e7890 */ /* 0x000fe2000ff1e0ff */
[----:B------:R-:W-:Y:S01]  /*22a0*/  LOP3.LUT R12, R12, UR8, RZ, 0x3c, !PT ;  /* 0x000000080c0c7c12 */ /* 0x000fe2000f8e3cff */
[----:B------:R-:W-:Y:S02]  /*22b0*/  ULEA UR4, UR4, UR6, 0x1 ;  /* 0x0000000604047291 */ /* 0x000fe4000f8e08ff */
[----:B------:R-:W-:Y:S01]  /*22c0*/  ULEA UR7, UR5, UR6, 0x3 ;  /* 0x0000000605077291 */ /* 0x000fe2000f8e18ff */
[----:B-1----:R-:W-:Y:S01]  /*22d0*/  SHF.L.U32 R0, R12, 0x1f, RZ ;  /* 0x0000001f0c007819 */ /* 0x002fe200000006ff */
[----:B------:R-:W-:Y:S02]  /*22e0*/  USHF.L.U32 UR18, UR13, 0x5, URZ ;  /* 0x000000050d127899 */ /* 0x000fe400080006ff */
[----:B------:R-:W-:-:S02]  /*22f0*/  UIADD3 UR16, UPT, UPT, UR16, 0x3600, URZ ;  /* 0x0000360010107890 */ /* 0x000fc4000fffe0ff */
[----:B------:R-:W-:Y:S02]  /*2300*/  UIADD3.X UR23, UPT, UPT, URZ, UR29, URZ, UP1, !UPT ;  /* 0x0000001dff177290 */ /* 0x000fe40008ffe4ff */
[----:B------:R-:W-:Y:S01]  /*2310*/  UIADD3 UR8, UPT, UPT, UR4, 0x1d600, URZ ;  /* 0x0001d60004087890 */ /* 0x000fe2000fffe0ff */
[----:B------:R3:W4:Y:S01]  /*2320*/  SYNCS.PHASECHK.TRANS64.TRYWAIT P0, [UR7+0xd0], R0 ;  /* 0x0000d000ff0075a7 */ /* 0x0007220008001107 */
[----:B------:R-:W-:Y:S01]  /*2330*/  UIADD3.X UR15, UPT, UPT, URZ, UR29, URZ, UP0, !UPT ;  /* 0x0000001dff0f7290 */ /* 0x000fe200087fe4ff */
[----:B------:R-:W-:Y:S01]  /*2340*/  UMOV UR30, 0x0 ;  /* 0x00000000001e7882 */ /* 0x000fe20000000000 */
[----:B------:R-:W-:Y:S01]  /*2350*/  UMOV UR31, 0x10000000 ;  /* 0x10000000001f7882 */ /* 0x000fe20000000000 */
[----:B------:R-:W-:Y:S01]  /*2360*/  UMOV UR19, UR35 ;  /* 0x0000002300137c82 */ /* 0x000fe20008000000 */
[----:B------:R-:W-:Y:S01]  /*2370*/  UMOV UR20, UR36 ;  /* 0x0000002400147c82 */ /* 0x000fe20008000000 */
[----:B------:R-:W-:Y:S01]  /*2380*/  UMOV UR7, 0xff0000 ;  /* 0x00ff000000077882 */ /* 0x000fe20000000000 */
[----:B------:R-:W-:Y:S01]  /*2390*/  UMOV UR12, UR36 ;  /* 0x00000024000c7c82 */ /* 0x000fe20008000000 */
[----:B------:R-:W-:Y:S01]  /*23a0*/  UMOV UR9, UR17 ;  /* 0x0000001100097c82 */ /* 0x000fe20008000000 */
[----:B------:R-:W-:Y:S01]  /*23b0*/  UMOV UR10, UR18 ;  /* 0x00000012000a7c82 */ /* 0x000fe20008000000 */
[----:B------:R3:W-:Y:S01]  /*23c0*/  UTMALDG.3D [UR16], [UR22], desc[UR30] ;  /* 0x00001e10160075b4 */ /* 0x0007e20008011000 */
[----:B------:R-:W-:Y:S01]  /*23d0*/  UIADD3 UR13, UPT, UPT, UR13, 0x1, URZ ;  /* 0x000000010d0d7890 */ /* 0x000fe2000fffe0ff */
[----:B------:R-:W-:-:S03]  /*23e0*/  UMOV UR4, UR5 ;  /* 0x0000000500047c82 */ /* 0x000fc60008000000 */
[----:B------:R-:W-:Y:S01]  /*23f0*/  UISETP.NE.AND UP0, UPT, UR13, UR26, UPT ;  /* 0x0000001a0d00728c */ /* 0x000fe2000bf05270 */
[----:B------:R3:W-:Y:S08]  /*2400*/  UTMALDG.3D.MULTICAST [UR8], [UR14], UR7, desc[UR30] ;  /* 0x00001e080e0073b4 */ /* 0x0007f00008011807 */
[----:B---3--:R-:W-:Y:S05]  /*2410*/  BRA.U UP0, `(.L_x_39) ;  /* 0xfffffffd00447547 */ /* 0x008fea000b83ffff */
.L_x_33:
[C---:B------:R-:W-:Y:S01]  /*2420*/  LEA R3, R11.reuse, UR6, 0x3 ;  /* 0x000000060b037c11 */ /* 0x040fe2000f8e18ff */
[----:B------:R-:W-:Y:S01]  /*2430*/  NOP ;  /* 0x0000000000007918 */ /* 0x000fe20000000000 */
[----:B-1----:R-:W-:Y:S02]  /*2440*/  SHF.L.U32 R0, R10, 0x1f, RZ ;  /* 0x0000001f0a007819 */ /* 0x002fe400000006ff */
[----:B------:R-:W-:Y:S02]  /*2450*/  LEA R4, R11, UR6, 0x4 ;  /* 0x000000060b047c11 */ /* 0x000fe4000f8e20ff */
[----:B--2-4-:R-:W1:Y:S02]  /*2460*/  SYNCS.PHASECHK.TRANS64.TRYWAIT P0, [R3+URZ+0x1e0], R0 ;  /* 0x0001e000030075a7 */ /* 0x014e6400080011ff */
[----:B-1----:R-:W-:Y:S05]  /*2470*/  @!P0 BRA `(.L_x_40) ;  /* 0x0000006000848947 */ /* 0x002fea0003800000 */
.L_x_148:
[----:B------:R-:W2:Y:S01]  /*2480*/  LDS.128 R4, [R4+0x270] ;  /* 0x0002700004047984 */ /* 0x000ea20000000c00 */
[----:B------:R-:W-:Y:S01]  /*2490*/  UISETP.GE.AND UP0, UPT, UR42, 0x1, UPT ;  /* 0x000000012a00788c */ /* 0x000fe2000bf06270 */
[----:B------:R-:W-:Y:S01]  /*24a0*/  @!PT LDS RZ, [RZ] ;  /* 0x00000000fffff984 */ /* 0x000fe20000000800 */
[----:B------:R-:W-:Y:S01]  /*24b0*/  @!PT LDS RZ, [RZ] ;  /* 0x00000000fffff984 */ /* 0x000fe20000000800 */
[----:B------:R-:W-:Y:S01]  /*24c0*/  @!PT LDS RZ, [RZ] ;  /* 0x00000000fffff984 */ /* 0x000fe20000000800 */
[----:B------:R-:W-:Y:S01]  /*24d0*/  @!PT LDS RZ, [RZ] ;  /* 0x00000000fffff984 */ /* 0x000fe20000000800 */
[----:B------:R3:W-:Y:S06]  /*24e0*/  MEMBAR.ALL.CTA ;  /* 0x0000000000007992 */ /* 0x0007ec0000008000 */
[----:B---3--:R-:W3:Y:S01]  /*24f0*/  FENCE.VIEW.ASYNC.S ;  /* 0x00000000000073c6 */ /* 0x008ee20000000000 */
[----:B--2---:R-:W-:-:S13]  /*2500*/  LOP3.LUT P0, RZ, R6, 0x1, RZ, 0xc0, !PT ;  /* 0x0000000106ff7812 */ /* 0x004fda000780c0ff */
[----:B---3--:R-:W-:Y:S01]  /*2510*/  VOTEU.ANY UP1, P0 ;  /* 0x0000000000ff7886 */ /* 0x008fe20000020100 */
[----:B------:R-:W-:-:S13]  /*2520*/  PLOP3.LUT P0, PT, PT, PT, UP1, 0x80, 0x8 ;  /* 0x000000000008781c */ /* 0x000fda0003f0f018 */
[----:B-1----:R-:W-:Y:S02]  /*2530*/  @P0 LOP3.LUT R0, R5, 0xffff, RZ, 0xc0, !PT ;  /* 0x0000ffff05000812 */ /* 0x002fe400078ec0ff */
[----:B------:R-:W-:Y:S02]  /*2540*/  @P0 MOV R2, R4 ;  /* 0x0000000400020202 */ /* 0x000fe40000000f00 */
[----:B------:R-:W-:Y:S01]  /*2550*/  @P0 R2UR UR7, R0 ;  /* 0x00000000000702ca */ /* 0x000fe200000e0000 */
[----:B------:R-:W-:Y:S01]  /*2560*/  VIADD R0, R3, 0x1f0 ;  /* 0x000001f003007836 */ /* 0x000fe20000000000 */
[----:B------:R-:W-:Y:S02]  /*2570*/  @P0 SHF.R.U32.HI R4, RZ, 0x10, R5 ;  /* 0x00000010ff040819 */ /* 0x000fe40000011605 */
[----:B------:R-:W-:Y:S02]  /*2580*/  @P0 R2UR UR8, R2 ;  /* 0x00000000020802ca */ /* 0x000fe400000e0000 */
[----:B------:R-:W-:-:S02]  /*2590*/  PRMT R0, RZ, 0x654, R0 ;  /* 0x00000654ff007816 */ /* 0x000fc40000000000 */
[----:B------:R-:W-:Y:S02]  /*25a0*/  @P0 R2UR UR4, R4 ;  /* 0x00000000040402ca */ /* 0x000fe400000e0000 */
[----:B------:R1:W-:Y:S03]  /*25b0*/  SYNCS.ARRIVE.TRANS64.RED.A1T0 RZ, [R0+URZ], RZ ;  /* 0x000000ff00ff79a7 */ /* 0x0003e600081004ff */
[----:B------:R-:W-:-:S04]  /*25c0*/  @UP1 UMOV UR27, UR7 ;  /* 0x00000007001b1c82 */ /* 0x000fc80008000000 */
[----:B------:R-:W-:-:S04]  /*25d0*/  @UP1 UMOV UR37, UR8 ;  /* 0x0000000800251c82 */ /* 0x000fc80008000000 */
[----:B------:R-:W-:Y:S01]  /*25e0*/  @UP1 UMOV UR36, UR4 ;  /* 0x0000000400241c82 */ /* 0x000fe20008000000 */
[----:B------:R-:W-:Y:S05]  /*25f0*/  BRA.U !UP0, `(.L_x_41) ;  /* 0x0000000108d47547 */ /* 0x000fea000b800000 */
[----:B------:R-:W2:Y:S01]  /*2600*/  LDCU.128 UR12, c[0x0][0xb10] ;  /* 0x00016200ff0c77ac */ /* 0x000ea20008000c00 */
[----:B------:R-:W3:Y:S01]  /*2610*/  LDCU UR26, c[0x0][0xb20] ;  /* 0x00016400ff1a77ac */ /* 0x000ee20008000800 */
[----:B------:R-:W4:Y:S01]  /*2620*/  LDCU UR20, c[0x0][0xb0c] ;  /* 0x00016180ff1477ac */ /* 0x000f220008000800 */
[----:B------:R-:W1:Y:S01]  /*2630*/  LDCU.64 UR10, c[0x0][0xb28] ;  /* 0x00016500ff0a77ac */ /* 0x000e620008000a00 */
[----:B------:R-:W-:Y:S02]  /*2640*/  UISETP.NE.AND UP3, UPT, UR42, 0x1, UPT ;  /* 0x000000012a00788c */ /* 0x000fe4000bf65270 */
[----:B--2---:R-:W-:Y:S02]  /*2650*/  UIMAD.WIDE.U32 UR16, UR38, UR15, URZ ;  /* 0x0000000f261072a5 */ /* 0x004fe4000f8e00ff */
[----:B------:R-:W-:Y:S02]  /*2660*/  UIMAD.WIDE.U32 UR8, UR39, UR12, URZ ;  /* 0x0000000c270872a5 */ /* 0x000fe4000f8e00ff */
[----:B------:R-:W-:-:S02]  /*2670*/  UISETP.NE.AND UP0, UPT, UR14, 0x1, UPT ;  /* 0x000000010e00788c */ /* 0x000fc4000bf05270 */
[----:B------:R-:W-:Y:S01]  /*2680*/  UIMAD.WIDE.U32 UR22, UR27, UR15, URZ ;  /* 0x0000000f1b1672a5 */ /* 0x000fe2000f8e00ff */
[----:B------:R-:W-:Y:S02]  /*2690*/  UMOV UR16, UR17 ;  /* 0x0000001100107c82 */ /* 0x000fe40008000000 */
[----:B------:R-:W-:Y:S01]  /*26a0*/  UMOV UR8, UR9 ;  /* 0x0000000900087c82 */ /* 0x000fe20008000000 */
[----:B---3--:R-:W-:Y:S02]  /*26b0*/  USHF.R.U32.HI UR16, URZ, UR26, UR16 ;  /* 0x0000001aff107299 */ /* 0x008fe40008011610 */
[----:B----4-:R-:W-:Y:S02]  /*26c0*/  UISETP.NE.AND UP2, UPT, UR20, 0x1, UPT ;  /* 0x000000011400788c */ /* 0x010fe4000bf45270 */
[----:B------:R-:W-:Y:S02]  /*26d0*/  USHF.R.U32.HI UR8, URZ, UR13, UR8 ;  /* 0x0000000dff087299 */ /* 0x000fe40008011608 */
[----:B------:R-:W-:-:S02]  /*26e0*/  USEL UR7, UR38, UR16, !UP0 ;  /* 0x0000001026077287 */ /* 0x000fc4000c000000 */
[----:B------:R-:W-:Y:S02]  /*26f0*/  USEL UR8, UR39, UR8, !UP2 ;  /* 0x0000000827087287 */ /* 0x000fe4000d000000 */
[----:B-1----:R-:W-:Y:S01]  /*2700*/  UIMAD.WIDE.U32 UR16, UR7, UR10, URZ ;  /* 0x0000000a071072a5 */ /* 0x002fe2000f8e00ff */
[----:B------:R-:W-:Y:S01]  /*2710*/  UMOV UR4, UR23 ;  /* 0x0000001700047c82 */ /* 0x000fe20008000000 */
[----:B------:R-:W-:Y:S02]  /*2720*/  UIMAD.WIDE.U32 UR18, UR37, UR12, URZ ;  /* 0x0000000c251272a5 */ /* 0x000fe4000f8e00ff */
[----:B------:R-:W-:-:S03]  /*2730*/  UIMAD.WIDE.U32 UR22, UR8, UR10, URZ ;  /* 0x0000000a081672a5 */ /* 0x000fc6000f8e00ff */
[----:B------:R-:W-:Y:S01]  /*2740*/  UMOV UR16, UR17 ;  /* 0x0000001100107c82 */ /* 0x000fe20008000000 */
[----:B------:R-:W-:Y:S02]  /*2750*/  USHF.R.U32.HI UR4, URZ, UR26, UR4 ;  /* 0x0000001aff047299 */ /* 0x000fe40008011604 */
[----:B------:R-:W-:Y:S01]  /*2760*/  @UP3 USHF.R.U32.HI UR7, URZ, UR11, UR16 ;  /* 0x0000000bff073299 */ /* 0x000fe20008011610 */
[----:B------:R-:W-:Y:S01]  /*2770*/  UMOV UR18, UR19 ;  /* 0x0000001300127c82 */ /* 0x000fe20008000000 */
[----:B------:R-:W-:Y:S01]  /*2780*/  UMOV UR22, UR23 ;  /* 0x0000001700167c82 */ /* 0x000fe20008000000 */
[----:B------:R-:W-:Y:S02]  /*2790*/  USHF.R.U32.HI UR13, URZ, UR13, UR18 ;  /* 0x0000000dff0d7299 */ /* 0x000fe40008011612 */
[----:B------:R-:W-:Y:S02]  /*27a0*/  USEL UR4, UR27, UR4, !UP0 ;  /* 0x000000041b047287 */ /* 0x000fe4000c000000 */
[----:B------:R-:W-:-:S02]  /*27b0*/  @UP3 USHF.R.U32.HI UR8, URZ, UR11, UR22 ;  /* 0x0000000bff083299 */ /* 0x000fc40008011616 */
[----:B------:R-:W-:Y:S02]  /*27c0*/  UIMAD UR9, UR42, UR7, URZ ;  /* 0x000000072a0972a4 */ /* 0x000fe4000f8e02ff */
[----:B------:R-:W-:Y:S02]  /*27d0*/  USEL UR7, UR37, UR13, !UP2 ;  /* 0x0000000d25077287 */ /* 0x000fe4000d000000 */
[----:B------:R-:W-:Y:S02]  /*27e0*/  UIMAD UR12, UR42, UR8, URZ ;  /* 0x000000082a0c72a4 */ /* 0x000fe4000f8e02ff */
[----:B------:R-:W-:Y:S02]  /*27f0*/  UISETP.GE.AND UP0, UPT, UR4, UR9, UPT ;  /* 0x000000090400728c */ /* 0x000fe4000bf06270 */
[----:B------:R-:W-:Y:S02]  /*2800*/  UIMAD.WIDE.U32 UR16, UR4, UR10, URZ ;  /* 0x0000000a041072a5 */ /* 0x000fe4000f8e00ff */
[----:B------:R-:W-:-:S02]  /*2810*/  UISETP.GE.OR UP0, UPT, UR7, UR12, UP0 ;  /* 0x0000000c0700728c */ /* 0x000fc40008706670 */
[----:B------:R-:W-:Y:S02]  /*2820*/  UIMAD.WIDE.U32 UR12, UR7, UR10, URZ ;  /* 0x0000000a070c72a5 */ /* 0x000fe4000f8e00ff */
[----:B------:R-:W-:Y:S01]  /*2830*/  UIADD3 UR15, UPT, UPT, -UR4, URZ, URZ ;  /* 0x000000ff040f7290 */ /* 0x000fe2000fffe1ff */
[----:B------:R-:W-:Y:S01]  /*2840*/  UMOV UR10, UR17 ;  /* 0x00000011000a7c82 */ /* 0x000fe20008000000 */
[----:B------:R-:W-:Y:S02]  /*2850*/  UIADD3 UR12, UPT, UPT, -UR7, URZ, URZ ;  /* 0x000000ff070c7290 */ /* 0x000fe4000fffe1ff */
[----:B------:R-:W-:-:S03]  /*2860*/  USHF.R.U32.HI UR10, URZ, UR11, UR10 ;  /* 0x0000000bff0a7299 */ /* 0x000fc6000801160a */
[----:B------:R-:W-:Y:S01]  /*2870*/  @!UP0 UMOV UR9, UR13 ;  /* 0x0000000d00098c82 */ /* 0x000fe20008000000 */
[----:B------:R-:W-:Y:S02]  /*2880*/  UIMAD UR15, UR14, UR15, UR27 ;  /* 0x0000000f0e0f72a4 */ /* 0x000fe4000f8e021b */
[----:B------:R-:W-:Y:S02]  /*2890*/  USEL UR10, UR4, UR10, !UP3 ;  /* 0x0000000a040a7287 */ /* 0x000fe4000d800000 */
[----:B------:R-:W-:Y:S02]  /*28a0*/  @!UP0 USHF.R.U32.HI UR9, URZ, UR11, UR9 ;  /* 0x0000000bff098299 */ /* 0x000fe40008011609 */
[----:B------:R-:W-:Y:S02]  /*28b0*/  UIADD3 UR11, UPT, UPT, -UR10, URZ, URZ ;  /* 0x000000ff0a0b7290 */ /* 0x000fe4000fffe1ff */
[----:B------:R-:W-:Y:S02]  /*28c0*/  @!UP0 USEL UR9, UR7, UR9, !UP3 ;  /* 0x0000000907098287 */ /* 0x000fe4000d800000 */
[----:B------:R-:W-:-:S02]  /*28d0*/  UIMAD UR11, UR42, UR11, UR4 ;  /* 0x0000000b2a0b72a4 */ /* 0x000fc4000f8e0204 */
[----:B------:R-:W-:Y:S02]  /*28e0*/  @!UP0 UIADD3 UR10, UPT, UPT, UR10, -UR9, URZ ;  /* 0x800000090a0a8290 */ /* 0x000fe4000fffe0ff */
[----:B------:R-:W-:Y:S02]  /*28f0*/  @!UP0 UIMAD UR9, UR11, UR8, UR9 ;  /* 0x000000080b0982a4 */ /* 0x000fe4000f8e0209 */
[----:B------:R-:W-:Y:S02]  /*2900*/  @!UP0 UIMAD UR4, UR42, UR10, UR7 ;  /* 0x0000000a2a0482a4 */ /* 0x000fe4000f8e0207 */
[----:B------:R-:W-:Y:S02]  /*2910*/  UIMAD UR8, UR20, UR12, UR37 ;  /* 0x0000000c140872a4 */ /* 0x000fe4000f8e0225 */
[----:B------:R-:W-:Y:S01]  /*2920*/  UIMAD UR27, UR4, UR14, UR15 ;  /* 0x0000000e041b72a4 */ /* 0x000fe2000f8e020f */
[----:B------:R-:W-:Y:S02]  /*2930*/  @!UP0 UMOV UR7, UR9 ;  /* 0x0000000900078c82 */ /* 0x000fe40008000000 */
[----:B------:R-:W-:-:S12]  /*2940*/  UIMAD UR37, UR7, UR20, UR8 ;  /* 0x00000014072572a4 */ /* 0x000fd8000f8e0208 */
.L_x_41:
[----:B------:R-:W2:Y:S02]  /*2950*/  LDCU UR4, c[0x0][0xb30] ;  /* 0x00016600ff0477ac */ /* 0x000ea40008000800 */
[----:B--2---:R-:W-:-:S09]  /*2960*/  UISETP.NE.AND UP0, UPT, UR4, 0x1, UPT ;  /* 0x000000010400788c */ /* 0x004fd2000bf05270 */
[----:B------:R-:W-:Y:S05]  /*2970*/  BRA.U UP0, `(.L_x_42) ;  /* 0x0000000100447547 */ /* 0x000fea000b800000 */
[----:B------:R-:W2:Y:S01]  /*2980*/  LDCU.128 UR12, c[0x0][0xb10] ;  /* 0x00016200ff0c77ac */ /* 0x000ea20008000c00 */
[----:B------:R-:W3:Y:S01]  /*2990*/  LDCU UR16, c[0x0][0xb0c] ;  /* 0x00016180ff1077ac */ /* 0x000ee20008000800 */
[----:B------:R-:W4:Y:S01]  /*29a0*/  LDCU UR17, c[0x0][0xb20] ;  /* 0x00016400ff1177ac */ /* 0x000f220008000800 */
[----:B--2---:R-:W-:Y:S02]  /*29b0*/  UIMAD.WIDE.U32 UR10, UR37, UR12, URZ ;  /* 0x0000000c250a72a5 */ /* 0x004fe4000f8e00ff */
[----:B------:R-:W-:Y:S02]  /*29c0*/  UIMAD.WIDE.U32 UR8, UR27, UR15, URZ ;  /* 0x0000000f1b0872a5 */ /* 0x000fe4000f8e00ff */
[----:B---3--:R-:W-:Y:S02]  /*29d0*/  UISETP.NE.AND UP2, UPT, UR16, 0x1, UPT ;  /* 0x000000011000788c */ /* 0x008fe4000bf45270 */
[----:B------:R-:W-:Y:S01]  /*29e0*/  UISETP.NE.AND UP0, UPT, UR14, 0x1, UPT ;  /* 0x000000010e00788c */ /* 0x000fe2000bf05270 */
[----:B------:R-:W-:-:S02]  /*29f0*/  UMOV UR7, UR11 ;  /* 0x0000000b00077c82 */ /* 0x000fc40008000000 */
[----:B------:R-:W-:Y:S01]  /*2a00*/  UMOV UR4, UR9 ;  /* 0x0000000900047c82 */ /* 0x000fe20008000000 */
[----:B------:R-:W-:Y:S02]  /*2a10*/  USHF.R.U32.HI UR7, URZ, UR13, UR7 ;  /* 0x0000000dff077299 */ /* 0x000fe40008011607 */
[----:B----4-:R-:W-:Y:S02]  /*2a20*/  USHF.R.U32.HI UR4, URZ, UR17, UR4 ;  /* 0x00000011ff047299 */ /* 0x010fe40008011604 */
[----:B------:R-:W-:Y:S02]  /*2a30*/  USEL UR7, UR37, UR7, !UP2 ;  /* 0x0000000725077287 */ /* 0x000fe4000d000000 */
[----:B------:R-:W-:-:S04]  /*2a40*/  USEL UR4, UR27, UR4, !UP0 ;  /* 0x000000041b047287 */ /* 0x000fc8000c000000 */
[----:B------:R-:W-:Y:S02]  /*2a50*/  UIADD3 UR8, UPT, UPT, UR7, -UR4, URZ ;  /* 0x8000000407087290 */ /* 0x000fe4000fffe0ff */
[----:B------:R-:W-:Y:S02]  /*2a60*/  UIADD3 UR4, UPT, UPT, -UR7, UR4, URZ ;  /* 0x0000000407047290 */ /* 0x000fe4000fffe1ff */
[----:B------:R-:W-:Y:S02]  /*2a70*/  UIMAD UR27, UR8, UR14, UR27 ;  /* 0x0000000e081b72a4 */ /* 0x000fe4000f8e021b */
[----:B------:R-:W-:-:S12]  /*2a80*/  UIMAD UR37, UR4, UR16, UR37 ;  /* 0x00000010042572a4 */ /* 0x000fd8000f8e0225 */
.L_x_42:
[----:B------:R-:W-:Y:S01]  /*2a90*/  VIADD R11, R11, 0x1 ;  /* 0x000000010b0b7836 */ /* 0x000fe20000000000 */
[----:B------:R-:W-:Y:S02]  /*2aa0*/  R2UR UR7, R48 ;  /* 0x00000000300772ca */ /* 0x000fe400000e0000 */
[----:B------:R-:W-:Y:S02]  /*2ab0*/  R2UR UR4, R47 ;  /* 0x000000002f0472ca */ /* 0x000fe400000e0000 */
[C---:B------:R-:W-:Y:S02]  /*2ac0*/  ISETP.NE.AND P0, PT, R11.reuse, 0x2, PT ;  /* 0x000000020b00780c */ /* 0x040fe40003f05270 */
[----:B------:R-:W-:Y:S02]  /*2ad0*/  PLOP3.LUT P1, PT, PT, PT, PT, 0x80, 0x8 ;  /* 0x000000000008781c */ /* 0x000fe40003f2f070 */
[----:B-1----:R-:W-:Y:S02]  /*2ae0*/  SEL R0, RZ, 0x1, P0 ;  /* 0x00000001ff007807 */ /* 0x002fe40000000000 */
[----:B------:R-:W-:-:S02]  /*2af0*/  SEL R11, R11, RZ, P0 ;  /* 0x000000ff0b0b7207 */ /* 0x000fc40000000000 */
[----:B------:R-:W-:Y:S01]  /*2b00*/  LOP3.LUT R10, R10, R0, RZ, 0x3c, !PT ;  /* 0x000000000a0a7212 */ /* 0x000fe200078e3cff */
[----:B------:R-:W-:Y:S02]  /*2b10*/  UIADD3 UR26, UPT, UPT, UR37, UR7, URZ ;  /* 0x00000007251a7290 */ /* 0x000fe4000fffe0ff */
[----:B------:R-:W-:Y:S01]  /*2b20*/  UIADD3 UR30, UPT, UPT, UR27, UR4, URZ ;  /* 0x000000041b1e7290 */ /* 0x000fe2000fffe0ff */
[----:B------:R-:W-:Y:S11]  /*2b30*/  BRA.U UP1, `(.L_x_43) ;  /* 0xfffffff101347547 */ /* 0x000ff6000b83ffff */
[----:B------:R-:W-:Y:S01]  /*2b40*/  UIADD3 UR7, UPT, UPT, UR6, 0xd0, URZ ;  /* 0x000000d006077890 */ /* 0x000fe2000fffe0ff */
[----:B------:R-:W-:-:S03]  /*2b50*/  SHF.L.U32 R2, R12, 0x1f, RZ ;  /* 0x0000001f0c027819 */ /* 0x000fc600000006ff */
[----:B------:R-:W-:-:S09]  /*2b60*/  ULEA UR4, UR5, UR7, 0x3 ;  /* 0x0000000705047291 */ /* 0x000fd2000f8e18ff */
[----:B------:R-:W1:Y:S02]  /*2b70*/  SYNCS.PHASECHK.TRANS64.TRYWAIT P0, [UR4], R2 ;  /* 0x00000002ff0075a7 */ /* 0x000e640008001104 */
[----:B-1----:R-:W-:Y:S05]  /*2b80*/  @!P0 BRA `(.L_x_44) ;  /* 0x0000005800d48947 */ /* 0x002fea0003800000 */
.L_x_150:
[----:B------:R-:W-:-:S04]  /*2b90*/  UIADD3 UR4, UPT, UPT, UR5, 0x1, URZ ;  /* 0x0000000105047890 */ /* 0x000fc8000fffe0ff */
[----:B------:R-:W-:-:S04]  /*2ba0*/  UISETP.NE.AND UP0, UPT, UR4, 0x1a, UPT ;  /* 0x0000001a0400788c */ /* 0x000fc8000bf05270 */
[----:B------:R-:W-:Y:S02]  /*2bb0*/  USEL UR6, URZ, 0x1, UP0 ;  /* 0x00000001ff067887 */ /* 0x000fe40008000000 */
[----:B------:R-:W-:-:S04]  /*2bc0*/  USEL UR4, UR4, URZ, UP0 ;  /* 0x000000ff04047287 */ /* 0x000fc80008000000 */
[----:B------:R-:W-:Y:S01]  /*2bd0*/  ULEA UR5, UR4, UR7, 0x3 ;  /* 0x0000000704057291 */ /* 0x000fe2000f8e18ff */
[----:B-1----:R-:W-:-:S04]  /*2be0*/  LOP3.LUT R2, R12, UR6, RZ, 0x3c, !PT ;  /* 0x000000060c027c12 */ /* 0x002fc8000f8e3cff */
[----:B------:R-:W-:-:S04]  /*2bf0*/  SHF.L.U32 R3, R2, 0x1f, RZ ;  /* 0x0000001f02037819 */ /* 0x000fc800000006ff */
[----:B------:R-:W1:Y:S02]  /*2c00*/  SYNCS.PHASECHK.TRANS64.TRYWAIT P0, [UR5], R3 ;  /* 0x00000003ff0075a7 */ /* 0x000e640008001105 */
[----:B-1----:R-:W-:Y:S05]  /*2c10*/  @!P0 BRA `(.L_x_45) ;  /* 0x0000005800c88947 */ /* 0x002fea0003800000 */
.L_x_152:
[----:B------:R-:W-:-:S04]  /*2c20*/  UIADD3 UR4, UPT, UPT, UR4, 0x1, URZ ;  /* 0x0000000104047890 */ /* 0x000fc8000fffe0ff */
[----:B------:R-:W-:-:S04]  /*2c30*/  UISETP.NE.AND UP0, UPT, UR4, 0x1a, UPT ;  /* 0x0000001a0400788c */ /* 0x000fc8000bf05270 */
[----:B------:R-:W-:Y:S02]  /*2c40*/  USEL UR6, URZ, 0x1, UP0 ;  /* 0x00000001ff067887 */ /* 0x000fe40008000000 */
[----:B------:R-:W-:-:S04]  /*2c50*/  USEL UR4, UR4, URZ, UP0 ;  /* 0x000000ff04047287 */ /* 0x000fc80008000000 */
[----:B------:R-:W-:Y:S01]  /*2c60*/  ULEA UR5, UR4, UR7, 0x3 ;  /* 0x0000000704057291 */ /* 0x000fe2000f8e18ff */
[----:B------:R-:W-:-:S04]  /*2c70*/  LOP3.LUT R2, R2, UR6, RZ, 0x3c, !PT ;  /* 0x0000000602027c12 */ /* 0x000fc8000f8e3cff */
[----:B-1----:R-:W-:-:S04]  /*2c80*/  SHF.L.U32 R3, R2, 0x1f, RZ ;  /* 0x0000001f02037819 */ /* 0x002fc800000006ff */
[----:B------:R-:W1:Y:S02]  /*2c90*/  SYNCS.PHASECHK.TRANS64.TRYWAIT P0, [UR5], R3 ;  /* 0x00000003ff0075a7 */ /* 0x000e640008001105 */
[----:B-1----:R-:W-:Y:S05]  /*2ca0*/  @!P0 BRA `(.L_x_46) ;  /* 0x0000005800bc8947 */ /* 0x002fea0003800000 */
.L_x_154:
        /* <DEDUP_REMOVED lines=9> */
.L_x_156:
        /* <DEDUP_REMOVED lines=9> */
.L_x_158:
        /* <DEDUP_REMOVED lines=9> */
.L_x_160:
        /* <DEDUP_REMOVED lines=9> */
.L_x_162:
        /* <DEDUP_REMOVED lines=9> */
.L_x_164:
        /* <DEDUP_REMOVED lines=9> */
.L_x_166:
        /* <DEDUP_REMOVED lines=9> */
.L_x_168:
        /* <DEDUP_REMOVED lines=9> */
.L_x_170:
        /* <DEDUP_REMOVED lines=9> */
.L_x_172:
        /* <DEDUP_REMOVED lines=9> */
.L_x_174:
        /* <DEDUP_REMOVED lines=9> */
.L_x_176:
        /* <DEDUP_REMOVED lines=9> */
.L_x_178:
        /* <DEDUP_REMOVED lines=9> */
.L_x_180:
        /* <DEDUP_REMOVED lines=9> */
.L_x_182:
        /* <DEDUP_REMOVED lines=9> */
.L_x_184:
        /* <DEDUP_REMOVED lines=9> */
.L_x_186:
        /* <DEDUP_REMOVED lines=9> */
.L_x_188:
        /* <DEDUP_REMOVED lines=9> */
.L_x_190:
        /* <DEDUP_REMOVED lines=9> */
.L_x_192:
        /* <DEDUP_REMOVED lines=9> */
.L_x_194:
        /* <DEDUP_REMOVED lines=9> */
.L_x_196:
        /* <DEDUP_REMOVED lines=9> */
.L_x_198:
[----:B------:R-:W-:-:S04]  /*3910*/  UIADD3 UR4, UPT, UPT, UR4, 0x1, URZ ;  /* 0x0000000104047890 */ /* 0x000fc8000fffe0ff */
[----:B------:R-:W-:-:S04]  /*3920*/  UISETP.NE.AND UP0, UPT, UR4, 0x1a, UPT ;  /* 0x0000001a0400788c */ /* 0x000fc8000bf05270 */
[----:B------:R-:W-:Y:S02]  /*3930*/  USEL UR5, URZ, 0x1, UP0 ;  /* 0x00000001ff057887 */ /* 0x000fe40008000000 */
[----:B------:R-:W-:-:S04]  /*3940*/  USEL UR4, UR4, URZ, UP0 ;  /* 0x000000ff04047287 */ /* 0x000fc80008000000 */
[----:B------:R-:W-:Y:S01]  /*3950*/  ULEA UR4, UR4, UR7, 0x3 ;  /* 0x0000000704047291 */ /* 0x000fe2000f8e18ff */
[----:B------:R-:W-:-:S04]  /*3960*/  LOP3.LUT R2, R2, UR5, RZ, 0x3c, !PT ;  /* 0x0000000502027c12 */ /* 0x000fc8000f8e3cff */
[----:B------:R-:W-:Y:S01]  /*3970*/  SHF.L.U32 R2, R2, 0x1f, RZ ;  /* 0x0000001f02027819 */ /* 0x000fe200000006ff */
[----:B-1----:R-:W-:-:S07]  /*3980*/  IMAD.U32 R0, RZ, RZ, UR4 ;  /* 0x00000004ff007e24 */ /* 0x002fce000f8e00ff */
.L_x_69:
[----:B-1----:R1:W2:Y:S02]  /*3990*/  SYNCS.PHASECHK.TRANS64.TRYWAIT P0, [R0+URZ], R2 ;  /* 0x00000002000075a7 */ /* 0x0022a400080011ff */
[----:B--2---:R-:W-:Y:S05]  /*39a0*/  @!P0 NANOSLEEP.SYNCS 0x989680 ;  /* 0x009896800000895d */ /* 0x004fea0003900000 */
[----:B------:R-:W2:Y:S02]  /*39b0*/  @!P0 SYNCS.PHASECHK.TRANS64 P0, [R0+URZ], R2 ;  /* 0x00000002000085a7 */ /* 0x000ea400080010ff */
[----:B--2---:R-:W-:Y:S05]  /*39c0*/  @P0 EXIT ;  /* 0x000000000000094d */ /* 0x004fea0003800000 */
[----:B------:R-:W-:Y:S05]  /*39d0*/  BRA `(.L_x_69) ;  /* 0xfffffffc00ec7947 */ /* 0x000fea000383ffff */
.L_x_23:
[----:B------:R-:W-:-:S04]  /*39e0*/  UISETP.NE.AND UP0, UPT, UR54, URZ, UPT ;  /* 0x000000ff3600728c */ /* 0x000fc8000bf05270 */
[----:B------:R-:W-:-:S09]  /*39f0*/  UISETP.NE.OR UP0, UPT, UR18, 0x1, UP0 ;  /* 0x000000011200788c */ /* 0x000fd20008705670 */
[----:B------:R-:W-:Y:S05]  /*3a00*/  BRA.U UP0, `(.L_x_70) ;  /* 0x0000000500487547 */ /* 0x000fea000b800000 */
[----:B------:R-:W-:Y:S01]  /*3a10*/  ISETP.GE.U32.AND P2, PT, R0, 0x8, PT ;  /* 0x000000080000780c */ /* 0x000fe20003f46070 */
[----:B------:R-:W-:Y:S01]  /*3a20*/  IMAD.MOV.U32 R12, RZ, RZ, 0x1 ;  /* 0x00000001ff0c7424 */ /* 0x000fe200078e00ff */
[----:B------:R-:W-:Y:S02]  /*3a30*/  CS2R R10, SRZ ;  /* 0x00000000000a7805 */ /* 0x000fe4000001ff00 */
[----:B------:R-:W-:Y:S01]  /*3a40*/  CS2R R8, SRZ ;  /* 0x0000000000087805 */ /* 0x000fe2000001ff00 */
[----:B------:R-:W-:Y:S01]  /*3a50*/  UMOV UR6, 0x400 ;  /* 0x0000040000067882 */ /* 0x000fe20000000000 */
[----:B------:R-:W-:Y:S01]  /*3a60*/  UMOV UR5, URZ ;  /* 0x000000ff00057c82 */ /* 0x000fe20008000000 */
[----:B------:R-:W-:-:S12]  /*3a70*/  ULEA UR6, UR54, UR6, 0x18 ;  /* 0x0000000636067291 */ /* 0x000fd8000f8ec0ff */
.L_x_74:
[----:B------:R-:W-:Y:S02]  /*3a80*/  LEA R2, R8, UR6, 0x3 ;  /* 0x0000000608027c11 */ /* 0x000fe4000f8e18ff */
[----:B------:R-:W-:-:S03]  /*3a90*/  SHF.L.U32 R4, R9, 0x1f, RZ ;  /* 0x0000001f09047819 */ /* 0x000fc600000006ff */
[----:B------:R-:W-:Y:S01]  /*3aa0*/  VIADD R5, R2, 0x250 ;  /* 0x0000025002057836 */ /* 0x000fe20000000000 */
[----:B------:R-:W2:Y:S02]  /*3ab0*/  SYNCS.PHASECHK.TRANS64.TRYWAIT P0, [R2+URZ+0x240], R4 ;  /* 0x00024004020075a7 */ /* 0x000ea400080011ff */
[----:B--2---:R-:W-:Y:S05]  /*3ac0*/  @!P0 BRA `(.L_x_71) ;  /* 0x00000054005c8947 */ /* 0x004fea0003800000 */
.L_x_199:
[----:B------:R-:W-:Y:S01]  /*3ad0*/  ULEA UR4, UR5, UR6, 0x3 ;  /* 0x0000000605047291 */ /* 0x000fe2000f8e18ff */
[----:B--2---:R-:W-:Y:S01]  /*3ae0*/  PRMT R2, RZ, 0x654, R5 ;  /* 0x00000654ff027816 */ /* 0x004fe20000000005 */
[----:B------:R-:W-:Y:S01]  /*3af0*/  @!P2 IMAD.MOV.U32 R4, RZ, RZ, 0x10 ;  /* 0x00000010ff04a424 */ /* 0x000fe200078e00ff */
[----:B------:R-:W-:Y:S01]  /*3b00*/  SHF.L.U32 R5, R12, 0x1f, RZ ;  /* 0x0000001f0c057819 */ /* 0x000fe200000006ff */
[----:B------:R-:W-:Y:S01]  /*3b10*/  UIADD3 UR7, UPT, UPT, UR4, 0x1e0, URZ ;  /* 0x000001e004077890 */ /* 0x000fe2000fffe0ff */
[----:B------:R2:W-:Y:S05]  /*3b20*/  SYNCS.ARRIVE.TRANS64.RED.A1T0 RZ, [R2+URZ], RZ ;  /* 0x000000ff02ff79a7 */ /* 0x0005ea00081004ff */
[----:B------:R-:W-:Y:S01]  /*3b30*/  IMAD.U32 R6, RZ, RZ, UR7 ;  /* 0x00000007ff067e24 */ /* 0x000fe2000f8e00ff */
[----:B------:R-:W3:Y:S04]  /*3b40*/  SYNCS.PHASECHK.TRANS64.TRYWAIT P0, [UR4+0x1f0], R5 ;  /* 0x0001f005ff0075a7 */ /* 0x000ee80008001104 */
[----:B------:R-:W-:Y:S01]  /*3b50*/  PRMT R6, R0, 0x654, R6 ;  /* 0x0000065400067816 */ /* 0x000fe20000000006 */
[----:B--23--:R-:W-:Y:S06]  /*3b60*/  @!P0 BRA `(.L_x_72) ;  /* 0x0000005400488947 */ /* 0x00cfec0003800000 */
.L_x_201:
[----:B------:R-:W-:Y:S01]  /*3b70*/  ULEA UR8, UR5, UR6, 0x4 ;  /* 0x0000000605087291 */ /* 0x000fe2000f8e20ff */
[----:B------:R-:W-:Y:S01]  /*3b80*/  SEL R3, R6, R3, !P2 ;  /* 0x0000000306037207 */ /* 0x000fe20005000000 */
[----:B------:R-:W-:Y:S01]  /*3b90*/  UIADD3 UR9, UPT, UPT, UR4, 0x1e0, URZ ;  /* 0x000001e004097890 */ /* 0x000fe2000fffe0ff */
[----:B--2---:R-:W-:Y:S01]  /*3ba0*/  LEA R2, R11, UR6, 0x3 ;  /* 0x000000060b027c11 */ /* 0x004fe2000f8e18ff */
[----:B------:R-:W-:Y:S01]  /*3bb0*/  UIADD3 UR8, UPT, UPT, UR8, 0x270, URZ ;  /* 0x0000027008087890 */ /* 0x000fe2000fffe0ff */
[----:B------:R2:W-:Y:S01]  /*3bc0*/  @!P2 SYNCS.ARRIVE.TRANS64.RED RZ, [R3+URZ], R4 ;  /* 0x0000000403ffa9a7 */ /* 0x0005e200080004ff */
[----:B------:R-:W-:Y:S01]  /*3bd0*/  UIADD3 UR4, UPT, UPT, UR5, 0x1, URZ ;  /* 0x0000000105047890 */ /* 0x000fe2000fffe0ff */
[----:B------:R-:W-:-:S03]  /*3be0*/  VIADD R8, R8, 0x1 ;  /* 0x0000000108087836 */ /* 0x000fc60000000000 */
[----:B------:R-:W-:Y:S02]  /*3bf0*/  UISETP.NE.AND UP0, UPT, UR4, 0x2, UPT ;  /* 0x000000020400788c */ /* 0x000fe4000bf05270 */
[----:B------:R-:W-:Y:S01]  /*3c00*/  ISETP.NE.AND P0, PT, R8, 0x2, PT ;  /* 0x000000020800780c */ /* 0x000fe20003f05270 */
[----:B------:R-:W-:Y:S06]  /*3c10*/  UGETNEXTWORKID.BROADCAST [UR8], [UR9] ;  /* 0x00000000080073ca */ /* 0x000fec0008000100 */
[----:B------:R-:W-:Y:S02]  /*3c20*/  USEL UR7, URZ, 0x1, UP0 ;  /* 0x00000001ff077887 */ /* 0x000fe40008000000 */
[----:B------:R-:W-:-:S04]  /*3c30*/  USEL UR5, UR4, URZ, UP0 ;  /* 0x000000ff04057287 */ /* 0x000fc80008000000 */
[----:B------:R-:W-:Y:S02]  /*3c40*/  LOP3.LUT R12, R12, UR7, RZ, 0x3c, !PT ;  /* 0x000000070c0c7c12 */ /* 0x000fe4000f8e3cff */
[----:B--2---:R-:W-:-:S04]  /*3c50*/  SHF.L.U32 R4, R10, 0x1f, RZ ;  /* 0x0000001f0a047819 */ /* 0x004fc800000006ff */
[----:B------:R-:W2:Y:S02]  /*3c60*/  SYNCS.PHASECHK.TRANS64.TRYWAIT P1, [R2+URZ+0x1e0], R4 ;  /* 0x0001e004020075a7 */ /* 0x000ea400080211ff */
[----:B--2---:R-:W-:Y:S05]  /*3c70*/  @!P1 BRA `(.L_x_73) ;  /* 0x00000054001c9947 */ /* 0x004fea0003800000 */
.L_x_202:
[C---:B--2---:R-:W-:Y:S01]  /*3c80*/  LEA R4, R11.reuse, UR6, 0x4 ;  /* 0x000000060b047c11 */ /* 0x044fe2000f8e20ff */
[----:B------:R-:W-:Y:S01]  /*3c90*/  VIADD R2, R2, 0x1f0 ;  /* 0x000001f002027836 */ /* 0x000fe20000000000 */
[----:B------:R-:W-:Y:S01]  /*3ca0*/  SEL R8, R8, RZ, P0 ;  /* 0x000000ff08087207 */ /* 0x000fe20000000000 */
[----:B------:R-:W-:-:S03]  /*3cb0*/  VIADD R11, R11, 0x1 ;  /* 0x000000010b0b7836 */ /* 0x000fc60000000000 */
[----:B------:R-:W2:Y:S01]  /*3cc0*/  LDS.128 R4, [R4+0x270] ;  /* 0x0002700004047984 */ /* 0x000ea20000000c00 */
[----:B------:R-:W-:Y:S02]  /*3cd0*/  PRMT R2, RZ, 0x654, R2 ;  /* 0x00000654ff027816 */ /* 0x000fe40000000002 */
[C---:B------:R-:W-:Y:S01]  /*3ce0*/  ISETP.NE.AND P1, PT, R11.reuse, 0x2, PT ;  /* 0x000000020b00780c */ /* 0x040fe20003f25270 */
[----:B------:R-:W-:Y:S01]  /*3cf0*/  @!PT LDS RZ, [RZ] ;  /* 0x00000000fffff984 */ /* 0x000fe20000000800 */
[----:B------:R-:W-:Y:S01]  /*3d00*/  @!PT LDS RZ, [RZ] ;  /* 0x00000000fffff984 */ /* 0x000fe20000000800 */
[----:B------:R-:W-:Y:S01]  /*3d10*/  @!PT LDS RZ, [RZ] ;  /* 0x00000000fffff984 */ /* 0x000fe20000000800 */
[----:B------:R-:W-:Y:S01]  /*3d20*/  @!PT LDS RZ, [RZ] ;  /* 0x00000000fffff984 */ /* 0x000fe20000000800 */
[----:B------:R3:W-:Y:S06]  /*3d30*/  MEMBAR.ALL.CTA ;  /* 0x0000000000007992 */ /* 0x0007ec0000008000 */
[----:B---3--:R-:W3:Y:S01]  /*3d40*/  FENCE.VIEW.ASYNC.S ;  /* 0x00000000000073c6 */ /* 0x008ee20000000000 */
[----:B------:R-:W-:Y:S01]  /*3d50*/  SEL R11, R11, RZ, P1 ;  /* 0x000000ff0b0b7207 */ /* 0x000fe20000800000 */
[----:B---3--:R3:W-:Y:S01]  /*3d60*/  SYNCS.ARRIVE.TRANS64.RED.A1T0 RZ, [R2+URZ], RZ ;  /* 0x000000ff02ff79a7 */ /* 0x0087e200081004ff */
[----:B--2---:R-:W-:-:S02]  /*3d70*/  LOP3.LUT P3, RZ, R6, 0x1, RZ, 0xc0, !PT ;  /* 0x0000000106ff7812 */ /* 0x004fc4000786c0ff */
[----:B------:R-:W-:-:S04]  /*3d80*/  SEL R4, RZ, 0x1, P1 ;  /* 0x00000001ff047807 */ /* 0x000fc80000800000 */
[----:B------:R-:W-:Y:S02]  /*3d90*/  LOP3.LUT R10, R10, R4, RZ, 0x3c, !PT ;  /* 0x000000040a0a7212 */ /* 0x000fe400078e3cff */
[----:B---3--:R-:W-:-:S04]  /*3da0*/  SEL R2, RZ, 0x1, P0 ;  /* 0x00000001ff027807 */ /* 0x008fc80000000000 */
[----:B------:R-:W-:Y:S01]  /*3db0*/  LOP3.LUT R9, R9, R2, RZ, 0x3c, !PT ;  /* 0x0000000209097212 */ /* 0x000fe200078e3cff */
[----:B------:R-:W-:Y:S06]  /*3dc0*/  @P3 BRA `(.L_x_74) ;  /* 0xfffffffc002c3947 */ /* 0x000fec000383ffff */
[----:B------:R-:W-:Y:S01]  /*3dd0*/  ULEA UR4, UR5, UR6, 0x3 ;  /* 0x0000000605047291 */ /* 0x000fe2000f8e18ff */
[----:B------:R-:W-:-:S08]  /*3de0*/  SHF.L.U32 R2, R12, 0x1f, RZ ;  /* 0x0000001f0c027819 */ /* 0x000fd000000006ff */
[----:B------:R-:W2:Y:S02]  /*3df0*/  SYNCS.PHASECHK.TRANS64 P0, [UR4+0x1f0], R2 ;  /* 0x0001f002ff0075a7 */ /* 0x000ea40008001004 */
[----:B--2---:R-:W-:Y:S05]  /*3e00*/  @P0 BRA `(.L_x_75) ;  /* 0x0000000000080947 */ /* 0x004fea0003800000 */
[----:B------:R-:W2:Y:S02]  /*3e10*/  SYNCS.PHASECHK.TRANS64.TRYWAIT P0, [UR4+0x1f0], R2 ;  /* 0x0001f002ff0075a7 */ /* 0x000ea40008001104 */
[----:B--2---:R-:W-:Y:S05]  /*3e20*/  @!P0 BRA `(.L_x_76) ;  /* 0x0000005000c48947 */ /* 0x004fea0003800000 */
.L_x_75:
[----:B------:R-:W-:-:S04]  /*3e30*/  UIADD3 UR7, UPT, UPT, UR5, 0x1, URZ ;  /* 0x0000000105077890 */ /* 0x000fc8000fffe0ff */
[----:B------:R-:W-:-:S04]  /*3e40*/  UISETP.NE.AND UP0, UPT, UR7, 0x2, UPT ;  /* 0x000000020700788c */ /* 0x000fc8000bf05270 */
[----:B------:R-:W-:Y:S02]  /*3e50*/  USEL UR8, URZ, 0x1, UP0 ;  /* 0x00000001ff087887 */ /* 0x000fe40008000000 */
[----:B------:R-:W-:-:S04]  /*3e60*/  USEL UR7, UR7, URZ, UP0 ;  /* 0x000000ff07077287 */ /* 0x000fc80008000000 */
[----:B------:R-:W-:Y:S01]  /*3e70*/  ULEA UR7, UR7, UR6, 0x3 ;  /* 0x0000000607077291 */ /* 0x000fe2000f8e18ff */
[----:B--2---:R-:W-:-:S04]  /*3e80*/  LOP3.LUT R2, R12, UR8, RZ, 0x3c, !PT ;  /* 0x000000080c027c12 */ /* 0x004fc8000f8e3cff */
[----:B------:R-:W-:-:S04]  /*3e90*/  SHF.L.U32 R0, R2, 0x1f, RZ ;  /* 0x0000001f02007819 */ /* 0x000fc800000006ff */
[----:B------:R-:W2:Y:S02]  /*3ea0*/  SYNCS.PHASECHK.TRANS64 P0, [UR7+0x1f0], R0 ;  /* 0x0001f000ff0075a7 */ /* 0x000ea40008001007 */
[----:B-12---:R-:W-:Y:S05]  /*3eb0*/  @P0 EXIT ;  /* 0x000000000000094d */ /* 0x006fea0003800000 */
[----:B------:R-:W-:Y:S02]  /*3ec0*/  SHF.L.U32 R2, R2, 0x1f, RZ ;  /* 0x0000001f02027819 */ /* 0x000fe400000006ff */
[----:B------:R-:W-:-:S07]  /*3ed0*/  MOV R0, UR7 ;  /* 0x0000000700007c02 */ /* 0x000fce0008000f00 */
.L_x_77:
[----:B-1----:R1:W2:Y:S02]  /*3ee0*/  SYNCS.PHASECHK.TRANS64.TRYWAIT P0, [R0+URZ+0x1f0], R2 ;  /* 0x0001f002000075a7 */ /* 0x0022a400080011ff */
[----:B--2---:R-:W-:Y:S05]  /*3ef0*/  @!P0 NANOSLEEP.SYNCS 0x989680 ;  /* 0x009896800000895d */ /* 0x004fea0003900000 */
[----:B------:R-:W2:Y:S02]  /*3f00*/  @!P0 SYNCS.PHASECHK.TRANS64 P0, [R0+URZ+0x1f0], R2 ;  /* 0x0001f002000085a7 */ /* 0x000ea400080010ff */
[----:B--2---:R-:W-:Y:S05]  /*3f10*/  @P0 EXIT ;  /* 0x000000000000094d */ /* 0x004fea0003800000 */
[----:B------:R-:W-:Y:S05]  /*3f20*/  BRA `(.L_x_77) ;  /* 0xfffffffc00ec7947 */ /* 0x000fea000383ffff */
.L_x_70:
[----:B------:R-:W-:Y:S05]  /*3f30*/  BRA.U UP5, `(.L_x_78) ;  /* 0x0000000d059c7547 */ /* 0x000fea000b800000 */
[----:B------:R-:W-:Y:S01]  /*3f40*/  UMOV UR4, 0x40 ;  /* 0x0000004000047882 */ /* 0x000fe20000000000 */
[----:B------:R-:W-:Y:S01]  /*3f50*/  NOP ;  /* 0x0000000000007918 */ /* 0x000fe20000000000 */
[----:B------:R-:W-:Y:S01]  /*3f60*/  ULEA UR5, UR54, UR4, 0x18 ;  /* 0x0000000436057291 */ /* 0x000fe2000f8ec0ff */
[----:B------:R-:W-:Y:S02]  /*3f70*/  UMOV UR6, 0x400 ;  /* 0x0000040000067882 */ /* 0x000fe40000000000 */
[----:B------:R-:W-:-:S06]  /*3f80*/  ULEA UR6, UR54, UR6, 0x18 ;  /* 0x0000000636067291 */ /* 0x000fcc000f8ec0ff */
[----:B------:R-:W2:Y:S02]  /*3f90*/  LDS.U8 R0, [UR5+0x1c] ;  /* 0x00001c05ff007984 */ /* 0x000ea40008000000 */
[----:B--2---:R-:W-:-:S13]  /*3fa0*/  ISETP.NE.AND P0, PT, R0, RZ, PT ;  /* 0x000000ff0000720c */ /* 0x004fda0003f05270 */
[----:B------:R-:W-:Y:S05]  /*3fb0*/  @P0 BRA `(.L_x_79) ;  /* 0x0000000000580947 */ /* 0x000fea0003800000 */
[----:B------:R-:W-:-:S13]  /*3fc0*/  ELECT P0, URZ, PT ;  /* 0x0000000000ff782f */ /* 0x000fda0003800000 */
[----:B------:R-:W-:Y:S05]  /*3fd0*/  @!P0 BRA `(.L_x_80) ;  /* 0x0000000000608947 */ /* 0x000fea0003800000 */
[----:B------:R-:W-:Y:S01]  /*3fe0*/  UMOV UR4, 0x10 ;  /* 0x0000001000047882 */ /* 0x000fe20000000000 */
[----:B------:R-:W-:Y:S01]  /*3ff0*/  HFMA2 R0, -RZ, RZ, 0, 5.9604644775390625e-08 ;  /* 0x00000001ff007431 */ /* 0x000fe200000001ff */
[----:B------:R-:W-:-:S03]  /*4000*/  MOV R3, 0xffff ;  /* 0x0000ffff00037802 */ /* 0x000fc60000000f00 */
[----:B------:R-:W-:Y:S04]  /*4010*/  DEPBAR.LE SB2, 0x36 ;  /* 0x0000ad800000791a */ /* 0x000fe80000000000 */
[----:B------:R-:W2:Y:S02]  /*4020*/  UTCATOMSWS.FIND_AND_SET.ALIGN UP0, UR4, UR4 ;  /* 0x00000004000475e3 */ /* 0x000ea40008000800 */
[----:B--2---:R-:W-:Y:S01]  /*4030*/  MOV R4, UR4 ;  /* 0x0000000400047c02 */ /* 0x004fe20008000f00 */
[----:B------:R-:W-:Y:S06]  /*4040*/  BRA.U UP0, `(.L_x_81) ;  /* 0x0000000100187547 */ /* 0x000fec000b800000 */
.L_x_82:
[----:B------:R-:W-:Y:S05]  /*4050*/  NANOSLEEP 0x64 ;  /* 0x000000640000795d */ /* 0x000fea0003800000 */
[----:B------:R-:W-:-:S05]  /*4060*/  UMOV UR4, 0x10 ;  /* 0x0000001000047882 */ /* 0x000fca0000000000 */
[----:B------:R-:W-:Y:S04]  /*4070*/  DEPBAR.LE SB2, 0x36 ;  /* 0x0000ad800000791a */ /* 0x000fe80000000000 */
[----:B------:R-:W2:Y:S02]  /*4080*/  UTCATOMSWS.FIND_AND_SET.ALIGN UP0, UR4, UR4 ;  /* 0x00000004000475e3 */ /* 0x000ea40008000800 */
[----:B--2---:R-:W-:Y:S01]  /*4090*/  MOV R4, UR4 ;  /* 0x0000000400047c02 */ /* 0x004fe20008000f00 */
[----:B------:R-:W-:Y:S05]  /*40a0*/  BRA.U !UP0, `(.L_x_82) ;  /* 0xfffffffd08e87547 */ /* 0x000fea000b83ffff */
.L_x_81:
[-C--:B------:R-:W-:Y:S02]  /*40b0*/  SHF.L.U32 R3, R3, R4.reuse, RZ ;  /* 0x0000000403037219 */ /* 0x080fe400000006ff */
[----:B------:R-:W-:Y:S01]  /*40c0*/  SHF.L.U32 R0, R0, R4, RZ ;  /* 0x0000000400007219 */ /* 0x000fe200000006ff */
[----:B------:R-:W-:Y:S02]  /*40d0*/  IMAD.SHL.U32 R4, R4, 0x20, RZ ;  /* 0x0000002004047824 */ /* 0x000fe400078e00ff */
[----:B------:R2:W-:Y:S04]  /*40e0*/  ATOMS.OR RZ, [UR5+0x14], R3 ;  /* 0x00001403ffff798c */ /* 0x0005e8000b000005 */
[----:B------:R2:W-:Y:S04]  /*40f0*/  ATOMS.OR RZ, [UR5+0x18], R0 ;  /* 0x00001800ffff798c */ /* 0x0005e8000b000005 */
[----:B------:R2:W-:Y:S01]  /*4100*/  STS [UR6+0x290], R4 ;  /* 0x00029004ff007988 */ /* 0x0005e20008000806 */
[----:B------:R-:W-:Y:S05]  /*4110*/  BRA `(.L_x_80) ;  /* 0x0000000000107947 */ /* 0x000fea0003800000 */
.L_x_79:
[----:B------:R-:W-:Y:S02]  /*4120*/  MOV R0, 0xffffffff ;  /* 0xffffffff00007802 */ /* 0x000fe40000000f00 */
[----:B------:R-:W-:-:S03]  /*4130*/  MOV R4, 0x4160 ;  /* 0x0000416000047802 */ /* 0x000fc60000000f00 */
[----:B------:R2:W-:Y:S04]  /*4140*/  STS [UR6+0x290], R0 ;  /* 0x00029000ff007988 */ /* 0x0005e80008000806 */
[----:B-12--5:R-:W-:Y:S05]  /*4150*/  CALL.REL.NOINC `($__internal_1_$__cuda_sm10x_tcgen05_guardrail_trap_phase_invalid_during_alloc) ;  /* 0x00000054009c7944 */ /* 0x026fea0003c00000 */
.L_x_80:
[----:B------:R-:W-:Y:S05]  /*4160*/  WARPSYNC.ALL ;  /* 0x0000000000007948 */ /* 0x000fea0003800000 */
[----:B------:R-:W3:Y:S01]  /*4170*/  S2UR UR4, SR_CgaCtaId ;  /* 0x00000000000479c3 */ /* 0x000ee20000008800 */
[----:B------:R-:W-:Y:S01]  /*4180*/  UMOV UR17, 0x400 ;  /* 0x0000040000117882 */ /* 0x000fe20000000000 */
[----:B------:R-:W-:-:S06]  /*4190*/  NOP ;  /* 0x0000000000007918 */ /* 0x000fcc0000000000 */
[----:B------:R-:W-:Y:S06]  /*41a0*/  BAR.ARV 0x6, 0xa0 ;  /* 0x0182800000007b1d */ /* 0x000fec0000002000 */
[----:B------:R-:W4:Y:S01]  /*41b0*/  LDCU UR5, c[0x0][0x38c] ;  /* 0x00007180ff0577ac */ /* 0x000f220008000800 */
[----:B------:R-:W-:Y:S01]  /*41c0*/  LOP3.LUT R2, R2, 0xffff, RZ, 0xc0, !PT ;  /* 0x0000ffff02027812 */ /* 0x000fe200078ec0ff */
[----:B------:R-:W-:Y:S01]  /*41d0*/  IMAD.MOV.U32 R11, RZ, RZ, 0x1 ;  /* 0x00000001ff0b7424 */ /* 0x000fe200078e00ff */
[----:B------:R-:W-:Y:S01]  /*41e0*/  CS2R R8, SRZ ;  /* 0x0000000000087805 */ /* 0x000fe2000001ff00 */
[----:B------:R-:W1:Y:S01]  /*41f0*/  LDCU UR8, c[0x0][0x38c] ;  /* 0x00007180ff0877ac */ /* 0x000e620008000800 */
[----:B------:R-:W-:Y:S01]  /*4200*/  R2UR UR19, R2 ;  /* 0x00000000021372ca */ /* 0x000fe200000e0000 */
[----:B------:R-:W-:Y:S01]  /*4210*/  IMAD.MOV.U32 R10, RZ, RZ, RZ ;  /* 0x000000ffff0a7224 */ /* 0x000fe200078e00ff */
[----:B------:R-:W-:Y:S01]  /*4220*/  UMOV UR22, URZ ;  /* 0x000000ff00167c82 */ /* 0x000fe20008000000 */
[----:B------:R-:W-:Y:S01]  /*4230*/  UMOV UR14, URZ ;  /* 0x000000ff000e7c82 */ /* 0x000fe20008000000 */
[----:B---3--:R-:W-:Y:S01]  /*4240*/  ULEA UR17, UR4, UR17, 0x18 ;  /* 0x0000001104117291 */ /* 0x008fe2000f8ec0ff */
[----:B------:R-:W-:Y:S01]  /*4250*/  UMOV UR26, 0x0 ;  /* 0x00000000001a7882 */ /* 0x000fe20000000000 */
[----:B------:R-:W-:-:S02]  /*4260*/  UMOV UR27, 0x4100490 ;  /* 0x04100490001b7882 */ /* 0x000fc40000000000 */
[----:B------:R-:W-:Y:S02]  /*4270*/  UIADD3 UR6, UPT, UPT, UR17, 0x3600, URZ ;  /* 0x0000360011067890 */ /* 0x000fe4000fffe0ff */
[----:B------:R-:W-:Y:S02]  /*4280*/  UIADD3 UR7, UPT, UPT, UR17, 0x1d600, URZ ;  /* 0x0001d60011077890 */ /* 0x000fe4000fffe0ff */
[----:B----4-:R-:W-:Y:S01]  /*4290*/  UIADD3 UR5, UPT, UPT, UR5, 0x1f, URZ ;  /* 0x0000001f05057890 */ /* 0x010fe2000fffe0ff */
[----:B--2---:R-:W2:Y:S01]  /*42a0*/  LDS R0, [UR17+0x290] ;  /* 0x00029011ff007984 */ /* 0x004ea20008000800 */
[----:B------:R-:W-:Y:S02]  /*42b0*/  USHF.R.U32.HI UR6, URZ, 0x4, UR6 ;  /* 0x00000004ff067899 */ /* 0x000fe40008011606 */
[----:B------:R-:W-:Y:S02]  /*42c0*/  USHF.R.S32.HI UR4, URZ, 0x1f, UR5 ;  /* 0x0000001fff047899 */ /* 0x000fe40008011405 */
[----:B------:R-:W-:-:S02]  /*42d0*/  ULOP3.LUT UR6, UR6, 0x3fff, URZ, 0xc0, !UPT ;  /* 0x00003fff06067892 */ /* 0x000fc4000f8ec0ff */
[----:B------:R-:W-:Y:S02]  /*42e0*/  ULEA.HI UR4, UR4, UR5, URZ, 0x5 ;  /* 0x0000000504047291 */ /* 0x000fe4000f8f28ff */
[----:B------:R-:W-:Y:S02]  /*42f0*/  USHF.R.U32.HI UR5, URZ, 0x4, UR7 ;  /* 0x00000004ff057899 */ /* 0x000fe40008011607 */
[----:B------:R-:W-:Y:S02]  /*4300*/  USHF.R.S32.HI UR28, URZ, 0x5, UR4 ;  /* 0x00000005ff1c7899 */ /* 0x000fe40008011404 */
[----:B------:R-:W-:Y:S02]  /*4310*/  ULOP3.LUT UR5, UR5, 0x3fff, URZ, 0xc0, !UPT ;  /* 0x00003fff05057892 */ /* 0x000fe4000f8ec0ff */
[----:B------:R-:W-:Y:S02]  /*4320*/  UISETP.LT.AND UP0, UPT, UR28, 0x1, UPT ;  /* 0x000000011c00788c */ /* 0x000fe4000bf01270 */
[----:B------:R-:W-:-:S02]  /*4330*/  ULOP3.LUT UR20, UR6, 0x10000, URZ, 0xfc, !UPT ;  /* 0x0001000006147892 */ /* 0x000fc4000f8efcff */
[----:B------:R-:W-:Y:S02]  /*4340*/  USEL UR29, UR28, 0x1, !UP0 ;  /* 0x000000011c1d7887 */ /* 0x000fe4000c000000 */
[----:B------:R-:W-:Y:S02]  /*4350*/  ULOP3.LUT UR21, UR5, 0x10000, URZ, 0xfc, !UPT ;  /* 0x0001000005157892 */ /* 0x000fe4000f8efcff */
[----:B------:R-:W-:Y:S02]  /*4360*/  UIADD3 UR29, UPT, UPT, -UR29, URZ, URZ ;  /* 0x000000ff1d1d7290 */ /* 0x000fe4000fffe1ff */
[----:B-1----:R-:W-:Y:S01]  /*4370*/  UISETP.GE.AND UP4, UPT, UR8, 0x1, UPT ;  /* 0x000000010800788c */ /* 0x002fe2000bf86270 */
[----:B------:R-:W-:Y:S01]  /*4380*/  UMOV UR24, 0x0 ;  /* 0x0000000000187882 */ /* 0x000fe20000000000 */
[----:B------:R-:W-:Y:S01]  /*4390*/  UMOV UR25, 0x4100490 ;  /* 0x0410049000197882 */ /* 0x000fe20000000000 */
[----:B--2---:R-:W-:-:S15]  /*43a0*/  R2UR UR30, R0 ;  /* 0x00000000001e72ca */ /* 0x004fde00000e0000 */
.L_x_89:
[----:B------:R-:W-:Y:S02]  /*43b0*/  LEA R0, R10, UR17, 0x3 ;  /* 0x000000110a007c11 */ /* 0x000fe4000f8e18ff */
[----:B------:R-:W-:Y:S02]  /*43c0*/  SHF.L.U32 R2, R9, 0x1f, RZ ;  /* 0x0000001f09027819 */ /* 0x000fe400000006ff */
[----:B------:R-:W-:Y:S01]  /*43d0*/  PLOP3.LUT P0, PT, PT, PT, UP4, 0x80, 0x8 ;  /* 0x000000000008781c */ /* 0x000fe20003f0f048 */
[----:B------:R-:W-:Y:S01]  /*43e0*/  VIADD R3, R0, 0x1f0 ;  /* 0x000001f000037836 */ /* 0x000fe20000000000 */
[----:B-1----:R-:W1:Y:S02]  /*43f0*/  SYNCS.PHASECHK.TRANS64.TRYWAIT P1, [R0+URZ+0x1e0], R2 ;  /* 0x0001e002000075a7 */ /* 0x002e6400080211ff */
[----:B-1-3--:R-:W-:Y:S09]  /*4400*/  @!P1 BRA `(.L_x_83) ;  /* 0x0000004c00649947 */ /* 0x00aff20003800000 */
.L_x_204:
[----:B------:R-:W-:Y:S01]  /*4410*/  LEA R4, R10, UR17, 0x4 ;  /* 0x000000110a047c11 */ /* 0x000fe2000f8e20ff */
[----:B------:R-:W-:Y:S01]  /*4420*/  @UP4 ULEA UR4, UR14, UR17, 0x3 ;  /* 0x000000110e044291 */ /* 0x000fe2000f8e18ff */
[----:B------:R-:W-:Y:S01]  /*4430*/  PLOP3.LUT P2, PT, PT, PT, PT, 0x80, 0x8 ;  /* 0x000000000008781c */ /* 0x000fe20003f4f070 */
[----:B------:R-:W-:Y:S01]  /*4440*/  ULEA UR23, UR22, UR17, 0x3 ;  /* 0x0000001116177291 */ /* 0x000fe2000f8e18ff */
[----:B------:R-:W-:Y:S02]  /*4450*/  PRMT R3, RZ, 0x654, R3 ;  /* 0x00000654ff037816 */ /* 0x000fe40000000003 */
[----:B------:R-:W2:Y:S01]  /*4460*/  LDS.128 R4, [R4+0x270] ;  /* 0x0002700004047984 */ /* 0x000ea20000000c00 */
[----:B-1----:R-:W-:Y:S02]  /*4470*/  @P0 SHF.L.U32 R2, R8, 0x1f, RZ ;  /* 0x0000001f08020819 */ /* 0x002fe400000006ff */
[----:B------:R-:W-:Y:S01]  /*4480*/  SHF.L.U32 R0, R11, 0x1f, RZ ;  /* 0x0000001f0b007819 */ /* 0x000fe200000006ff */
[----:B------:R-:W-:Y:S01]  /*4490*/  @!PT LDS RZ, [RZ] ;  /* 0x00000000fffff984 */ /* 0x000fe20000000800 */
[----:B------:R-:W-:Y:S01]  /*44a0*/  @!PT LDS RZ, [RZ] ;  /* 0x00000000fffff984 */ /* 0x000fe20000000800 */
[----:B------:R-:W-:Y:S01]  /*44b0*/  @!PT LDS RZ, [RZ] ;  /* 0x00000000fffff984 */ /* 0x000fe20000000800 */
[----:B------:R-:W-:Y:S01]  /*44c0*/  @!PT LDS RZ, [RZ] ;  /* 0x00000000fffff984 */ /* 0x000fe20000000800 */
[----:B------:R1:W-:Y:S06]  /*44d0*/  MEMBAR.ALL.CTA ;  /* 0x0000000000007992 */ /* 0x0003ec0000008000 */
[----:B-1----:R-:W1:Y:S02]  /*44e0*/  FENCE.VIEW.ASYNC.S ;  /* 0x00000000000073c6 */ /* 0x002e640000000000 */
[----:B-1----:R1:W-:Y:S01]  /*44f0*/  SYNCS.ARRIVE.TRANS64.RED.A1T0 RZ, [R3+URZ], RZ ;  /* 0x000000ff03ff79a7 */ /* 0x0023e200081004ff */
[----:B------:R1:W3:Y:S01]  /*4500*/  @P0 SYNCS.PHASECHK.TRANS64.TRYWAIT P2, [UR4], R2 ;  /* 0x00000002ff0005a7 */ /* 0x0002e20008041104 */
[----:B------:R-:W-:Y:S01]  /*4510*/  ULEA.HI UR4, UR22, UR22, URZ, 0x1 ;  /* 0x0000001616047291 */ /* 0x000fe2000f8f08ff */
[----:B--2---:R-:W-:-:S03]  /*4520*/  LOP3.LUT P1, RZ, R6, 0x1, RZ, 0xc0, !PT ;  /* 0x0000000106ff7812 */ /* 0x004fc6000782c0ff */
[----:B------:R-:W-:Y:S02]  /*4530*/  USHF.L.U32 UR18, UR4, 0x5, URZ ;  /* 0x0000000504127899 */ /* 0x000fe400080006ff */
[----:B------:R-:W-:Y:S02]  /*4540*/  ULOP3.LUT UR4, UR4, 0xffe, URZ, 0xc0, !UPT ;  /* 0x00000ffe04047892 */ /* 0x000fe4000f8ec0ff */
[----:B------:R-:W-:Y:S02]  /*4550*/  ULOP3.LUT UR18, UR18, 0xffffffc0, URZ, 0xc0, !UPT ;  /* 0xffffffc012127892 */ /* 0x000fe4000f8ec0ff */
[----:B------:R-:W-:Y:S02]  /*4560*/  UIADD3 UR4, UPT, UPT, -UR4, UR22, URZ ;  /* 0x0000001604047290 */ /* 0x000fe4000fffe1ff */
[----:B------:R-:W-:Y:S01]  /*4570*/  UIADD3 UR18, UPT, UPT, UR30, UR18, URZ ;  /* 0x000000121e127290 */ /* 0x000fe2000fffe0ff */
[----:B------:R-:W2:Y:S03]  /*4580*/  SYNCS.PHASECHK.TRANS64.TRYWAIT P0, [UR23+0x220], R0 ;  /* 0x00022000ff0075a7 */ /* 0x000ea60008001117 */
[----:B------:R-:W-:Y:S01]  /*4590*/  ULEA UR18, UR4, UR18, 0x14 ;  /* 0x0000001204127291 */ /* 0x000fe2000f8ea0ff */
[----:B-123--:R-:W-:Y:S11]  /*45a0*/  @!P0 BRA `(.L_x_84) ;  /* 0x0000004c00108947 */ /* 0x00eff60003800000 */
.L_x_206:
[----:B------:R-:W-:Y:S01]  /*45b0*/  IADD3 R10, PT, PT, R10, 0x1, RZ ;  /* 0x000000010a0a7810 */ /* 0x000fe20007ffe0ff */
[----:B------:R-:W-:Y:S06]  /*45c0*/  BRA.U !UP4, `(.L_x_85) ;  /* 0x000000010c987547 */ /* 0x000fec000b800000 */
[----:B------:R-:W-:Y:S01]  /*45d0*/  UPLOP3.LUT UP2, UPT, UPT, UPT, UPT, 0x40, 0x4 ;  /* 0x000000000004789c */ /* 0x000fe20003f4e870 */
[----:B------:R-:W-:Y:S01]  /*45e0*/  UMOV UR16, UR29 ;  /* 0x0000001d00107c82 */ /* 0x000fe20008000000 */
[----:B------:R-:W-:Y:S01]  /*45f0*/  UMOV UR15, UR28 ;  /* 0x0000001c000f7c82 */ /* 0x000fe20008000000 */
[----:B------:R-:W-:-:S08]  /*4600*/  UMOV UR6, UR14 ;  /* 0x0000000e00067c82 */ /* 0x000fd00008000000 */
.L_x_88:
[----:B------:R-:W-:Y:S02]  /*4610*/  UIADD3 UR16, UPT, UPT, UR16, 0x1, URZ ;  /* 0x0000000110107890 */ /* 0x000fe4000fffe0ff */
[----:B--2---:R-:W-:Y:S02]  /*4620*/  ULEA UR5, UR6, UR17, 0x3 ;  /* 0x0000001106057291 */ /* 0x004fe4000f8e18ff */
[----:B------:R-:W-:Y:S01]  /*4630*/  UISETP.NE.AND UP3, UPT, UR16, URZ, UPT ;  /* 0x000000ff1000728c */ /* 0x000fe2000bf65270 */
[----:B---3--:R-:W-:Y:S10]  /*4640*/  @P2 BRA `(.L_x_86) ;  /* 0x00000000000c2947 */ /* 0x008ff40003800000 */
[----:B-1----:R-:W-:Y:S04]  /*4650*/  SHF.L.U32 R2, R8, 0x1f, RZ ;  /* 0x0000001f08027819 */ /* 0x002fe800000006ff */
[----:B------:R-:W1:Y:S02]  /*4660*/  SYNCS.PHASECHK.TRANS64.TRYWAIT P0, [UR5], R2 ;  /* 0x00000002ff0075a7 */ /* 0x000e640008001105 */
[----:B-1----:R-:W-:Y:S05]  /*4670*/  @!P0 BRA `(.L_x_87) ;  /* 0x0000004800f48947 */ /* 0x002fea0003800000 */
.L_x_86:
[----:B------:R-:W-:Y:S01]  /*4680*/  UISETP.NE.AND UP0, UPT, UR15, 0x1, UPT ;  /* 0x000000010f00788c */ /* 0x000fe2000bf05270 */
[----:B------:R-:W-:Y:S01]  /*4690*/  PLOP3.LUT P2, PT, PT, PT, PT, 0x80, 0x8 ;  /* 0x000000000008781c */ /* 0x000fe20003f4f070 */
[----:B------:R-:W-:Y:S02]  /*46a0*/  UIADD3 UR4, UPT, UPT, UR6, 0x1, URZ ;  /* 0x0000000106047890 */ /* 0x000fe4000fffe0ff */
[----:B------:R-:W-:Y:S02]  /*46b0*/  ULEA UR12, UR6, UR21, 0x8 ;  /* 0x00000015060c7291 */ /* 0x000fe4000f8e40ff */
[----:B------:R-:W-:Y:S01]  /*46c0*/  UISETP.NE.AND UP1, UPT, UR4, 0x1a, UPT ;  /* 0x0000001a0400788c */ /* 0x000fe2000bf25270 */
[----:B------:R-:W-:Y:S01]  /*46d0*/  PLOP3.LUT P0, PT, PT, PT, UP0, 0x80, 0x8 ;  /* 0x000000000008781c */ /* 0x000fe20003f0f008 */
[----:B------:R-:W-:Y:S02]  /*46e0*/  UIADD3 UR10, UPT, UPT, UR12, 0x2, URZ ;  /* 0x000000020c0a7890 */ /* 0x000fe4000fffe0ff */
[----:B------:R-:W-:Y:S02]  /*46f0*/  USEL UR7, URZ, 0x1, UP1 ;  /* 0x00000001ff077887 */ /* 0x000fe40008800000 */
[----:B------:R-:W-:Y:S02]  /*4700*/  USEL UR14, UR4, URZ, UP1 ;  /* 0x000000ff040e7287 */ /* 0x000fe40008800000 */
[----:B------:R-:W-:Y:S02]  /*4710*/  UIADD3 UR15, UPT, UPT, UR15, -0x1, URZ ;  /* 0xffffffff0f0f7890 */ /* 0x000fe4000fffe0ff */
[----:B------:R-:W-:Y:S01]  /*4720*/  @UP0 ULEA UR4, UR14, UR17, 0x3 ;  /* 0x000000110e040291 */ /* 0x000fe2000f8e18ff */
[----:B------:R-:W-:Y:S01]  /*4730*/  LOP3.LUT R8, R8, UR7, RZ, 0x3c, !PT ;  /* 0x0000000708087c12 */ /* 0x000fe2000f8e3cff */
[----:B------:R-:W-:Y:S01]  /*4740*/  UIADD3 UR7, UPT, UPT, UR5, 0xd0, URZ ;  /* 0x000000d005077890 */ /* 0x000fe2000fffe0ff */
[----:B------:R-:W-:Y:S02]  /*4750*/  UMOV UR13, 0x80004020 ;  /* 0x80004020000d7882 */ /* 0x000fe40000000000 */
[----:B-1----:R-:W-:Y:S01]  /*4760*/  @P0 SHF.L.U32 R0, R8, 0x1f, RZ ;  /* 0x0000001f08000819 */ /* 0x002fe200000006ff */
[----:B------:R-:W-:Y:S01]  /*4770*/  UMOV UR5, 0x80004020 ;  /* 0x8000402000057882 */ /* 0x000fe20000000000 */
[----:B------:R-:W-:Y:S01]  /*4780*/  UMOV UR11, 0x80004020 ;  /* 0x80004020000b7882 */ /* 0x000fe20000000000 */
[----:B------:R-:W-:Y:S01]  /*4790*/  UMOV UR9, 0x80004020 ;  /* 0x8000402000097882 */ /* 0x000fe20000000000 */
[----:B------:R2:W3:Y:S01]  /*47a0*/  @P0 SYNCS.PHASECHK.TRANS64.TRYWAIT P2, [UR4], R0 ;  /* 0x00000000ff0005a7 */ /* 0x0004e20008041104 */
[----:B------:R-:W-:Y:S03]  /*47b0*/  ULEA UR4, UR6, UR20, 0x8 ;  /* 0x0000001406047291 */ /* 0x000fe6000f8e40ff */
[----:B------:R-:W-:Y:S01]  /*47c0*/  UMOV UR6, UR14 ;  /* 0x0000000e00067c82 */ /* 0x000fe20008000000 */
[----:B------:R-:W-:Y:S05]  /*47d0*/  UIADD3 UR8, UPT, UPT, UR4, 0x2, URZ ;  /* 0x0000000204087890 */ /* 0x000fea000fffe0ff */
[----:B------:R2:W-:Y:S01]  /*47e0*/  UTCHMMA gdesc[UR4], gdesc[UR12], tmem[UR18], tmem[UR26], idesc[UR27], UP2 ;  /* 0x00ff1a0c040075ea */ /* 0x0005e20009000012 */
[----:B------:R-:W-:Y:S03]  /*47f0*/  UPLOP3.LUT UP2, UPT, UPT, UPT, UPT, 0x80, 0x8 ;  /* 0x000000000008789c */ /* 0x000fe60003f4f070 */
[----:B------:R2:W-:Y:S01]  /*4800*/  UTCHMMA gdesc[UR8], gdesc[UR10], tmem[UR18], tmem[UR24], idesc[UR25], UPT ;  /* 0x00ff180a080075ea */ /* 0x0005e2000b800012 */
[----:B------:R2:W-:Y:S01]  /*4810*/  UTCBAR.MULTICAST [UR7], URZ, UR19 ;  /* 0x000000ff070073e9 */ /* 0x0005e20008000813 */
[----:B------:R-:W-:Y:S06]  /*4820*/  BRA.U UP3, `(.L_x_88) ;  /* 0xfffffffd03787547 */ /* 0x000fec000b83ffff */
.L_x_85:
[----:B--2---:R-:W-:Y:S01]  /*4830*/  UIADD3 UR4, UPT, UPT, UR22, 0x1, URZ ;  /* 0x0000000116047890 */ /* 0x004fe2000fffe0ff */
[C---:B------:R-:W-:Y:S01]  /*4840*/  ISETP.NE.AND P0, PT, R10.reuse, 0x2, PT ;  /* 0x000000020a00780c */ /* 0x040fe20003f05270 */
[----:B------:R-:W-:Y:S02]  /*4850*/  UIADD3 UR5, UPT, UPT, UR23, 0x200, URZ ;  /* 0x0000020017057890 */ /* 0x000fe4000fffe0ff */
[----:B------:R-:W-:Y:S01]  /*4860*/  UISETP.NE.AND UP0, UPT, UR4, 0x4, UPT ;  /* 0x000000040400788c */ /* 0x000fe2000bf05270 */
[----:B-1----:R-:W-:Y:S02]  /*4870*/  SEL R0, RZ, 0x1, P0 ;  /* 0x00000001ff007807 */ /* 0x002fe40000000000 */
[----:B------:R-:W-:Y:S01]  /*4880*/  SEL R10, R10, RZ, P0 ;  /* 0x000000ff0a0a7207 */ /* 0x000fe20000000000 */
[----:B------:R-:W-:Y:S01]  /*4890*/  USEL UR6, URZ, 0x1, UP0 ;  /* 0x00000001ff067887 */ /* 0x000fe20008000000 */
[----:B------:R-:W-:Y:S01]  /*48a0*/  LOP3.LUT R9, R9, R0, RZ, 0x3c, !PT ;  /* 0x0000000009097212 */ /* 0x000fe200078e3cff */
[----:B------:R-:W-:Y:S01]  /*48b0*/  USEL UR22, UR4, URZ, UP0 ;  /* 0x000000ff04167287 */ /* 0x000fe20008000000 */
[----:B------:R1:W-:Y:S03]  /*48c0*/  UTCBAR [UR5], URZ ;  /* 0x000000ff050073e9 */ /* 0x0003e600080000ff */
[----:B------:R-:W-:Y:S01]  /*48d0*/  LOP3.LUT R11, R11, UR6, RZ, 0x3c, !PT ;  /* 0x000000060b0b7c12 */ /* 0x000fe2000f8e3cff */
[----:B------:R-:W-:Y:S07]  /*48e0*/  @P1 BRA `(.L_x_89) ;  /* 0xfffffff800b01947 */ /* 0x000fee000383ffff */
[----:B------:R-:W2:Y:S01]  /*48f0*/  S2UR UR8, SR_CgaCtaId ;  /* 0x00000000000879c3 */ /* 0x000ea20000008800 */
[----:B------:R-:W-:Y:S01]  /*4900*/  ELECT P0, URZ, PT ;  /* 0x0000000000ff782f */ /* 0x000fe20003800000 */
[----:B------:R-:W-:Y:S01]  /*4910*/  IMAD.MOV.U32 R0, RZ, RZ, 0x1 ;  /* 0x00000001ff007424 */ /* 0x000fe200078e00ff */
[----:B------:R-:W-:Y:S01]  /*4920*/  UIADD3 UR17, UPT, UPT, UR17, 0x220, URZ ;  /* 0x0000022011117890 */ /* 0x000fe2000fffe0ff */
[----:B------:R-:W-:Y:S01]  /*4930*/  SHF.L.U32 R2, R11, 0x1f, RZ ;  /* 0x0000001f0b027819 */ /* 0x000fe200000006ff */
[----:B------:R-:W-:-:S03]  /*4940*/  UMOV UR4, 0x40 ;  /* 0x0000004000047882 */ /* 0x000fc60000000000 */
[----:B------:R-:W-:Y:S01]  /*4950*/  UVIRTCOUNT.DEALLOC.SMPOOL 0x80 ;  /* 0x000000800000784c */ /* 0x000fe20000000000 */
[----:B--2---:R-:W-:Y:S02]  /*4960*/  ULEA UR8, UR8, UR4, 0x18 ;  /* 0x0000000408087291 */ /* 0x004fe4000f8ec0ff */
[----:B------:R-:W-:-:S07]  /*4970*/  ULEA UR4, UR22, UR17, 0x3 ;  /* 0x0000001116047291 */ /* 0x000fce000f8e18ff */
[----:B------:R2:W-:Y:S02]  /*4980*/  @P0 STS.U8 [UR8+0x1c], R0 ;  /* 0x00001c00ff000988 */ /* 0x0005e40008000008 */
[----:B------:R-:W4:Y:S02]  /*4990*/  SYNCS.PHASECHK.TRANS64.TRYWAIT P0, [UR4], R2 ;  /* 0x00000002ff0075a7 */ /* 0x000f240008001104 */
[----:B--2-4-:R-:W-:Y:S05]  /*49a0*/  @!P0 BRA `(.L_x_90) ;  /* 0x0000004800408947 */ /* 0x014fea0003800000 */
.L_x_209:
[----:B------:R-:W-:-:S04]  /*49b0*/  UIADD3 UR4, UPT, UPT, UR22, 0x1, URZ ;  /* 0x0000000116047890 */ /* 0x000fc8000fffe0ff */
[----:B------:R-:W-:-:S04]  /*49c0*/  UISETP.NE.AND UP0, UPT, UR4, 0x4, UPT ;  /* 0x000000040400788c */ /* 0x000fc8000bf05270 */
[----:B------:R-:W-:Y:S02]  /*49d0*/  USEL UR6, URZ, 0x1, UP0 ;  /* 0x00000001ff067887 */ /* 0x000fe40008000000 */
[----:B------:R-:W-:-:S04]  /*49e0*/  USEL UR4, UR4, URZ, UP0 ;  /* 0x000000ff04047287 */ /* 0x000fc80008000000 */
[----:B-1----:R-:W-:Y:S01]  /*49f0*/  ULEA UR5, UR4, UR17, 0x3 ;  /* 0x0000001104057291 */ /* 0x002fe2000f8e18ff */
[----:B--2---:R-:W-:-:S04]  /*4a00*/  LOP3.LUT R2, R11, UR6, RZ, 0x3c, !PT ;  /* 0x000000060b027c12 */ /* 0x004fc8000f8e3cff */
[----:B------:R-:W-:-:S04]  /*4a10*/  SHF.L.U32 R3, R2, 0x1f, RZ ;  /* 0x0000001f02037819 */ /* 0x000fc800000006ff */
[----:B------:R-:W1:Y:S02]  /*4a20*/  SYNCS.PHASECHK.TRANS64.TRYWAIT P0, [UR5], R3 ;  /* 0x00000003ff0075a7 */ /* 0x000e640008001105 */
[----:B-1----:R-:W-:Y:S05]  /*4a30*/  @!P0 BRA `(.L_x_91) ;  /* 0x0000004800348947 */ /* 0x002fea0003800000 */
.L_x_211:
        /* <DEDUP_REMOVED lines=9> */
.L_x_213:
[----:B------:R-:W-:-:S04]  /*4ad0*/  UIADD3 UR4, UPT, UPT, UR4, 0x1, URZ ;  /* 0x0000000104047890 */ /* 0x000fc8000fffe0ff */
[----:B------:R-:W-:-:S04]  /*4ae0*/  UISETP.NE.AND UP0, UPT, UR4, 0x4, UPT ;  /* 0x000000040400788c */ /* 0x000fc8000bf05270 */
[----:B------:R-:W-:Y:S02]  /*4af0*/  USEL UR5, URZ, 0x1, UP0 ;  /* 0x00000001ff057887 */ /* 0x000fe40008000000 */
[----:B------:R-:W-:-:S04]  /*4b00*/  USEL UR4, UR4, URZ, UP0 ;  /* 0x000000ff04047287 */ /* 0x000fc80008000000 */
[----:B------:R-:W-:Y:S01]  /*4b10*/  ULEA UR4, UR4, UR17, 0x3 ;  /* 0x0000001104047291 */ /* 0x000fe2000f8e18ff */
[----:B------:R-:W-:-:S04]  /*4b20*/  LOP3.LUT R2, R2, UR5, RZ, 0x3c, !PT ;  /* 0x0000000502027c12 */ /* 0x000fc8000f8e3cff */
[----:B------:R-:W-:-:S04]  /*4b30*/  SHF.L.U32 R2, R2, 0x1f, RZ ;  /* 0x0000001f02027819 */ /* 0x000fc800000006ff */
[----:B------:R-:W2:Y:S02]  /*4b40*/  SYNCS.PHASECHK.TRANS64.TRYWAIT P0, [UR4], R2 ;  /* 0x00000002ff0075a7 */ /* 0x000ea40008001104 */
[----:B--2---:R-:W-:Y:S05]  /*4b50*/  @!P0 BRA `(.L_x_93) ;  /* 0x00000048001c8947 */ /* 0x004fea0003800000 */
.L_x_215:
[----:B------:R-:W-:Y:S01]  /*4b60*/  NOP ;  /* 0x0000000000007918 */ /* 0x000fe20000000000 */
[----:B-1----:R-:W1:Y:S01]  /*4b70*/  LDS R0, [UR8+0x14] ;  /* 0x00001408ff007984 */ /* 0x002e620008000800 */
[----:B------:R-:W-:Y:S01]  /*4b80*/  ULOP3.LUT UR4, UR30, 0xffff, URZ, 0xc0, !UPT ;  /* 0x0000ffff1e047892 */ /* 0x000fe2000f8ec0ff */
[----:B------:R-:W-:Y:S01]  /*4b90*/  UMOV UR5, 0xffff ;  /* 0x0000ffff00057882 */ /* 0x000fe20000000000 */
[----:B------:R-:W-:Y:S02]  /*4ba0*/  UMOV UR6, 0x1 ;  /* 0x0000000100067882 */ /* 0x000fe40000000000 */
[----:B------:R-:W-:-:S04]  /*4bb0*/  USHF.R.U32.HI UR4, URZ, 0x5, UR4 ;  /* 0x00000005ff047899 */ /* 0x000fc80008011604 */
[----:B------:R-:W-:Y:S02]  /*4bc0*/  USHF.L.U32 UR5, UR5, UR4, URZ ;  /* 0x0000000405057299 */ /* 0x000fe400080006ff */
[----:B------:R-:W-:-:S04]  /*4bd0*/  USHF.L.U32 UR4, UR6, UR4, URZ ;  /* 0x0000000406047299 */ /* 0x000fc800080006ff */
[----:B-1----:R-:W-:-:S04]  /*4be0*/  LOP3.LUT R0, R0, UR5, RZ, 0xc0, !PT ;  /* 0x0000000500007c12 */ /* 0x002fc8000f8ec0ff */
[----:B------:R-:W-:-:S13]  /*4bf0*/  ISETP.NE.AND P0, PT, R0, UR5, PT ;  /* 0x0000000500007c0c */ /* 0x000fda000bf05270 */
[----:B------:R-:W-:Y:S05]  /*4c00*/  @P0 BRA `(.L_x_94) ;  /* 0x0000000000580947 */ /* 0x000fea0003800000 */
[----:B------:R-:W1:Y:S02]  /*4c10*/  LDS R0, [UR8+0x18] ;  /* 0x00001808ff007984 */ /* 0x000e640008000800 */
[----:B-1----:R-:W-:-:S04]  /*4c20*/  LOP3.LUT R0, R0, UR4, RZ, 0xc0, !PT ;  /* 0x0000000400007c12 */ /* 0x002fc8000f8ec0ff */
[----:B------:R-:W-:-:S13]  /*4c30*/  ISETP.NE.AND P0, PT, R0, UR4, PT ;  /* 0x0000000400007c0c */ /* 0x000fda000bf05270 */
[----:B------:R-:W-:Y:S05]  /*4c40*/  @P0 BRA `(.L_x_95) ;  /* 0x00000000003c0947 */ /* 0x000fea0003800000 */
[----:B------:R-:W1:Y:S01]  /*4c50*/  S2R R2, SR_LANEID ;  /* 0x0000000000027919 */ /* 0x000e620000000000 */
[----:B------:R-:W-:-:S06]  /*4c60*/  ULOP3.LUT UR5, URZ, UR5, URZ, 0x33, !UPT ;  /* 0x00000005ff057292 */ /* 0x000fcc000f8e33ff */
[----:B------:R-:W-:-:S04]  /*4c70*/  IMAD.U32 R0, RZ, RZ, UR5 ;  /* 0x00000005ff007e24 */ /* 0x000fc8000f8e00ff */
[----:B------:R2:W4:Y:S02]  /*4c80*/  REDUX UR7, R0 ;  /* 0x00000000000773c4 */ /* 0x0005240000000000 */
[----:B------:R1:W-:Y:S01]  /*4c90*/  UTCATOMSWS.AND URZ, UR5 ;  /* 0x0000000500ff79e3 */ /* 0x0003e20008000000 */
[----:B--2---:R-:W-:Y:S01]  /*4ca0*/  LOP3.LUT R0, RZ, UR4, RZ, 0x33, !PT ;  /* 0x00000004ff007c12 */ /* 0x004fe2000f8e33ff */
[----:B------:R-:W-:Y:S02]  /*4cb0*/  VOTEU.ANY UR4, UPT, PT ;  /* 0x0000000000047886 */ /* 0x000fe400038e0100 */
[----:B------:R-:W-:Y:S02]  /*4cc0*/  UFLO.U32 UR4, UR4 ;  /* 0x00000004000472bd */ /* 0x000fe400080e0000 */
[----:B------:R-:W2:Y:S04]  /*4cd0*/  REDUX UR6, R0 ;  /* 0x00000000000673c4 */ /* 0x000ea80000000000 */
[----:B-1----:R-:W-:-:S02]  /*4ce0*/  ISETP.EQ.U32.AND P0, PT, R2, UR4, PT ;  /* 0x0000000402007c0c */ /* 0x002fc4000bf02070 */
[----:B----4-:R-:W-:-:S11]  /*4cf0*/  MOV R2, UR7 ;  /* 0x0000000700027c02 */ /* 0x010fd60008000f00 */
[----:B------:R1:W-:Y:S01]  /*4d00*/  @P0 ATOMS.AND RZ, [UR8+0x14], R2 ;  /* 0x00001402ffff098c */ /* 0x0003e2000a800008 */
[----:B--2---:R-:W-:-:S05]  /*4d10*/  IMAD.U32 R0, RZ, RZ, UR6 ;  /* 0x00000006ff007e24 */ /* 0x004fca000f8e00ff */
[----:B------:R1:W-:Y:S01]  /*4d20*/  @P0 ATOMS.AND RZ, [UR8+0x18], R0 ;  /* 0x00001800ffff098c */ /* 0x0003e2000a800008 */
[----:B------:R-:W-:Y:S05]  /*4d30*/  BRA `(.L_x_96) ;  /* 0x0000000000147947 */ /* 0x000fea0003800000 */
.L_x_95:
[----:B------:R-:W-:Y:S02]  /*4d40*/  MOV R2, 0x4d60 ;  /* 0x00004d6000027802 */ /* 0x000fe40000000f00 */
[----:B---3-5:R-:W-:Y:S05]  /*4d50*/  CALL.REL.NOINC `($__internal_0_$__cuda_sm10x_tcgen05_guardrail_trap_col_being_dealloced_not_returned_by_alloc) ;  /* 0x0000004800907944 */ /* 0x028fea0003c00000 */
[----:B------:R-:W-:Y:S05]  /*4d60*/  BRA `(.L_x_96) ;  /* 0x0000000000087947 */ /* 0x000fea0003800000 */
.L_x_94:
[----:B------:R-:W-:Y:S02]  /*4d70*/  MOV R2, 0x4d90 ;  /* 0x00004d9000027802 */ /* 0x000fe40000000f00 */
[----:B---3-5:R-:W-:Y:S05]  /*4d80*/  CALL.REL.NOINC `($__internal_2_$__cuda_sm10x_tcgen05_guardrail_trap_unallocated_columns_being_dealloced) ;  /* 0x00000048009c7944 */ /* 0x028fea0003c00000 */
.L_x_96:
[----:B------:R-:W-:Y:S01]  /*4d90*/  NOP ;  /* 0x0000000000007918 */ /* 0x000fe20000000000 */
[----:B------:R-:W-:Y:S05]  /*4da0*/  EXIT ;  /* 0x000000000000794d */ /* 0x000fea0003800000 */
.L_x_78:
[----:B------:R-:W-:-:S09]  /*4db0*/  UISETP.NE.OR UP0, UPT, UR18, 0x3, !UP3 ;  /* 0x000000031200788c */ /* 0x000fd2000df05670 */
[----:B------:R-:W-:Y:S05]  /*4dc0*/  BRA.U UP0, `(.L_x_97) ;  /* 0x0000001100247547 */ /* 0x000fea000b800000 */
[----:B------:R-:W2:Y:S01]  /*4dd0*/  LDCU.64 UR4, c[0x0][0x888] ;  /* 0x00011100ff0477ac */ /* 0x000ea20008000a00 */
[----:B------:R-:W3:Y:S01]  /*4de0*/  LDC.64 R12, c[0x0][0x348] ;  /* 0x0000d200ff0c7b82 */ /* 0x000ee20000000a00 */
[----:B------:R-:W-:Y:S02]  /*4df0*/  HFMA2 R9, -RZ, RZ, 0, 0 ;  /* 0x00000000ff097431 */ /* 0x000fe400000001ff */
[----:B------:R-:W-:Y:S01]  /*4e00*/  IMAD.MOV.U32 R11, RZ, RZ, 0x1 ;  /* 0x00000001ff0b7424 */ /* 0x000fe200078e00ff */
[----:B------:R-:W4:Y:S01]  /*4e10*/  LDCU UR37, c[0x0][0x370] ;  /* 0x00006e00ff2577ac */ /* 0x000f220008000800 */
[----:B------:R-:W-:Y:S01]  /*4e20*/  IMAD.MOV.U32 R10, RZ, RZ, RZ ;  /* 0x000000ffff0a7224 */ /* 0x000fe200078e00ff */
[----:B------:R-:W-:Y:S01]  /*4e30*/  MOV R3, 0x1000 ;  /* 0x0000100000037802 */ /* 0x000fe20000000f00 */
[----:B------:R-:W4:Y:S01]  /*4e40*/  LDCU.128 UR32, c[0x0][0xb10] ;  /* 0x00016200ff2077ac */ /* 0x000f220008000c00 */
[----:B------:R-:W1:Y:S01]  /*4e50*/  LDCU UR31, c[0x0][0x374] ;  /* 0x00006e80ff1f77ac */ /* 0x000e620008000800 */
[----:B------:R-:W1:Y:S01]  /*4e60*/  LDCU.64 UR28, c[0x0][0x890] ;  /* 0x00011200ff1c77ac */ /* 0x000e620008000a00 */
[----:B--2---:R-:W-:Y:S01]  /*4e70*/  UISETP.NE.U32.AND UP0, UPT, UR4, URZ, UPT ;  /* 0x000000ff0400728c */ /* 0x004fe2000bf05070 */
[----:B------:R-:W2:Y:S01]  /*4e80*/  LDCU UR15, c[0x0][0xb0c] ;  /* 0x00016180ff0f77ac */ /* 0x000ea20008000800 */
[----:B------:R-:W3:Y:S01]  /*4e90*/  LDCU UR41, c[0x0][0xb20] ;  /* 0x00016400ff2977ac */ /* 0x000ee20008000800 */
[----:B------:R-:W3:Y:S01]  /*4ea0*/  LDCU UR4, c[0x0][0xb30] ;  /* 0x00016600ff0477ac */ /* 0x000ee20008000800 */
[----:B----4-:R-:W-:-:S02]  /*4eb0*/  UIMAD.WIDE.U32 UR6, UR37, UR32, URZ ;  /* 0x00000020250672a5 */ /* 0x010fc4000f8e00ff */
[----:B-1----:R-:W-:Y:S02]  /*4ec0*/  UIMAD.WIDE.U32 UR8, UR31, UR35, URZ ;  /* 0x000000231f0872a5 */ /* 0x002fe4000f8e00ff */
[----:B------:R-:W-:Y:S02]  /*4ed0*/  UISETP.NE.U32.AND UP6, UPT, UR28, URZ, UPT ;  /* 0x000000ff1c00728c */ /* 0x000fe4000bfc5070 */
[----:B------:R-:W-:Y:S01]  /*4ee0*/  UISETP.NE.AND.EX UP5, UPT, UR5, URZ, UPT, UP0 ;  /* 0x000000ff0500728c */ /* 0x000fe2000bfa5300 */
[----:B------:R-:W-:Y:S01]  /*4ef0*/  UMOV UR24, 0x400 ;  /* 0x0000040000187882 */ /* 0x000fe20000000000 */
[----:B------:R-:W-:Y:S01]  /*4f00*/  UISETP.NE.AND UP0, UPT, UR42, 0x1, UPT ;  /* 0x000000012a00788c */ /* 0x000fe2000bf05270 */
[----:B------:R-:W-:Y:S01]  /*4f10*/  UMOV UR6, UR7 ;  /* 0x0000000700067c82 */ /* 0x000fe20008000000 */
[----:B------:R-:W-:Y:S01]  /*4f20*/  UMOV UR38, UR9 ;  /* 0x0000000900267c82 */ /* 0x000fe20008000000 */
[----:B------:R-:W-:Y:S02]  /*4f30*/  USEL UR40, URZ, 0x1, UP4 ;  /* 0x00000001ff287887 */ /* 0x000fe4000a000000 */
[----:B--2---:R-:W-:Y:S01]  /*4f40*/  UISETP.NE.AND UP0, UPT, UR15, 0x1, UPT ;  /* 0x000000010f00788c */ /* 0x004fe2000bf05270 */
[----:B------:R-:W-:Y:S01]  /*4f50*/  UMOV UR25, URZ ;  /* 0x000000ff00197c82 */ /* 0x000fe20008000000 */
[----:B------:R-:W-:-:S02]  /*4f60*/  UPLOP3.LUT UP4, UPT, UPT, UPT, UPT, 0x40, 0x4 ;  /* 0x000000000004789c */ /* 0x000fc40003f8e870 */
[----:B------:R-:W-:Y:S01]  /*4f70*/  UISETP.GE.AND UP2, UPT, UR42, 0x1, UPT ;  /* 0x000000012a00788c */ /* 0x000fe2000bf46270 */
[----:B------:R-:W1:Y:S01]  /*4f80*/  LDCU.64 UR16, c[0x0][0xb28] ;  /* 0x00016500ff1077ac */ /* 0x000e620008000a00 */
[----:B------:R-:W-:Y:S02]  /*4f90*/  ULEA UR24, UR54, UR24, 0x18 ;  /* 0x0000001836187291 */ /* 0x000fe4000f8ec0ff */
[----:B------:R-:W-:Y:S02]  /*4fa0*/  UISETP.NE.AND.EX UP6, UPT, UR29, URZ, UPT, UP6 ;  /* 0x000000ff1d00728c */ /* 0x000fe4000bfc5360 */
[----:B------:R-:W-:Y:S02]  /*4fb0*/  USHF.R.U32.HI UR39, URZ, UR33, UR6 ;  /* 0x00000021ff277299 */ /* 0x000fe40008011606 */
[----:B---3--:R-:W-:Y:S02]  /*4fc0*/  USHF.R.U32.HI UR38, URZ, UR41, UR38 ;  /* 0x00000029ff267299 */ /* 0x008fe40008011626 */
[----:B------:R-:W-:-:S02]  /*4fd0*/  UISETP.NE.AND UP0, UPT, UR34, 0x1, UPT ;  /* 0x000000012200788c */ /* 0x000fc4000bf05270 */
[----:B------:R-:W-:-:S11]  /*4fe0*/  UISETP.NE.AND UP3, UPT, UR4, 0x1, UPT ;  /* 0x000000010400788c */ /* 0x000fd6000bf65270 */
.L_x_106:
[C---:B------:R-:W-:Y:S02]  /*4ff0*/  LEA R8, R10.reuse, UR24, 0x3 ;  /* 0x000000180a087c11 */ /* 0x040fe4000f8e18ff */
[----:B------:R-:W-:Y:S02]  /*5000*/  SHF.L.U32 R0, R9, 0x1f, RZ ;  /* 0x0000001f09007819 */ /* 0x000fe400000006ff */
[----:B------:R-:W-:Y:S02]  /*5010*/  LEA R4, R10, UR24, 0x4 ;  /* 0x000000180a047c11 */ /* 0x000fe4000f8e20ff */
[----:B--2---:R-:W2:Y:S02]  /*5020*/  SYNCS.PHASECHK.TRANS64.TRYWAIT P0, [R8+URZ+0x1e0], R0 ;  /* 0x0001e000080075a7 */ /* 0x004ea400080011ff */
[----:B--2---:R-:W-:Y:S05]  /*5030*/  @!P0 BRA `(.L_x_98) ;  /* 0x0000004000fc8947 */ /* 0x004fea0003800000 */
.L_x_216:
[----:B------:R-:W3:Y:S01]  /*5040*/  LDS.128 R4, [R4+0x270] ;  /* 0x0002700004047984 */ /* 0x000ee20000000c00 */
[----:B------:R-:W-:Y:S01]  /*5050*/  UISETP.GE.AND UP0, UPT, UR42, 0x1, UPT ;  /* 0x000000012a00788c */ /* 0x000fe2000bf06270 */
[----:B------:R-:W-:Y:S01]  /*5060*/  @!PT LDS RZ, [RZ] ;  /* 0x00000000fffff984 */ /* 0x000fe20000000800 */
[----:B------:R-:W-:Y:S01]  /*5070*/  @!PT LDS RZ, [RZ] ;  /* 0x00000000fffff984 */ /* 0x000fe20000000800 */
[----:B------:R-:W-:Y:S01]  /*5080*/  @!PT LDS RZ, [RZ] ;  /* 0x00000000fffff984 */ /* 0x000fe20000000800 */
[----:B------:R-:W-:Y:S01]  /*5090*/  @!PT LDS RZ, [RZ] ;  /* 0x00000000fffff984 */ /* 0x000fe20000000800 */
[----:B------:R4:W-:Y:S06]  /*50a0*/  MEMBAR.ALL.CTA ;  /* 0x0000000000007992 */ /* 0x0009ec0000008000 */
[----:B----4-:R-:W4:Y:S01]  /*50b0*/  FENCE.VIEW.ASYNC.S ;  /* 0x00000000000073c6 */ /* 0x010f220000000000 */
[----:B---3--:R-:W-:Y:S11]  /*50c0*/  LOP3.LUT P0, RZ, R6, 0x1, RZ, 0xc0, !PT ;  /* 0x0000000106ff7812 */ /* 0x008ff6000780c0ff */
[----:B------:R-:W-:Y:S02]  /*50d0*/  @!UPT UIADD3 URZ, UPT, UPT, URZ, URZ, URZ ;  /* 0x000000fffffff290 */ /* 0x000fe4000fffe0ff */
[----:B----4-:R-:W-:Y:S01]  /*50e0*/  VOTEU.ANY UP2, P0 ;  /* 0x0000000000ff7886 */ /* 0x010fe20000040100 */
[----:B------:R-:W-:Y:S11]  /*50f0*/  PLOP3.LUT P0, PT, PT, PT, UP2, 0x80, 0x8 ;  /* 0x000000000008781c */ /* 0x000ff60003f0f028 */
[----:B------:R-:W-:Y:S02]  /*5100*/  @!UPT UIADD3 URZ, UPT, UPT, URZ, URZ, URZ ;  /* 0x000000fffffff290 */ /* 0x000fe4000fffe0ff */
[----:B--2---:R-:W-:Y:S02]  /*5110*/  @P0 SHF.R.U32.HI R0, RZ, 0x10, R5 ;  /* 0x00000010ff000819 */ /* 0x004fe40000011605 */
[----:B------:R-:W-:Y:S02]  /*5120*/  @P0 MOV R2, R4 ;  /* 0x0000000400020202 */ /* 0x000fe40000000f00 */
[----:B------:R-:W-:Y:S01]  /*5130*/  @P0 R2UR UR4, R0 ;  /* 0x00000000000402ca */ /* 0x000fe200000e0000 */
[----:B------:R-:W-:Y:S01]  /*5140*/  VIADD R0, R8, 0x1f0 ;  /* 0x000001f008007836 */ /* 0x000fe20000000000 */
[----:B------:R-:W-:Y:S02]  /*5150*/  @P0 LOP3.LUT R4, R5, 0xffff, RZ, 0xc0, !PT ;  /* 0x0000ffff05040812 */ /* 0x000fe400078ec0ff */
[----:B------:R-:W-:Y:S02]  /*5160*/  @P0 R2UR UR6, R2 ;  /* 0x00000000020602ca */ /* 0x000fe400000e0000 */
[----:B------:R-:W-:Y:S02]  /*5170*/  PRMT R0, RZ, 0x654, R0 ;  /* 0x00000654ff007816 */ /* 0x000fe40000000000 */
[----:B------:R-:W-:Y:S02]  /*5180*/  @P0 R2UR UR5, R4 ;  /* 0x00000000040502ca */ /* 0x000fe400000e0000 */
[----:B------:R2:W-:Y:S03]  /*5190*/  SYNCS.ARRIVE.TRANS64.RED.A1T0 RZ, [R0+URZ], RZ ;  /* 0x000000ff00ff79a7 */ /* 0x0005e600081004ff */
[----:B------:R-:W-:Y:S04]  /*51a0*/  @UP2 UMOV UR27, UR4 ;  /* 0x00000004001b2c82 */ /* 0x000fe80008000000 */
[----:B------:R-:W-:Y:S04]  /*51b0*/  @UP2 UMOV UR14, UR6 ;  /* 0x00000006000e2c82 */ /* 0x000fe80008000000 */
[----:B------:R-:W-:Y:S01]  /*51c0*/  @UP2 UMOV UR13, UR5 ;  /* 0x00000005000d2c82 */ /* 0x000fe20008000000 */
[----:B------:R-:W-:Y:S05]  /*51d0*/  BRA.U !UP0, `(.L_x_99) ;  /* 0x0000000108c07547 */ /* 0x000fea000b800000 */
[----:B------:R-:W-:Y:S02]  /*51e0*/  UIMAD.WIDE.U32 UR8, UR13, UR35, URZ ;  /* 0x000000230d0872a5 */ /* 0x000fe4000f8e00ff */
[----:B------:R-:W-:Y:S02]  /*51f0*/  UP2UR UR12, UPR, URZ, 0x4 ;  /* 0x00000004ff0c7883 */ /* 0x000fe40008000000 */
[----:B------:R-:W-:Y:S02]  /*5200*/  UISETP.NE.AND UP2, UPT, UR34, 0x1, UPT ;  /* 0x000000012200788c */ /* 0x000fe4000bf45270 */
[----:B------:R-:W-:Y:S02]  /*5210*/  UIMAD.WIDE.U32 UR10, UR14, UR32, URZ ;  /* 0x000000200e0a72a5 */ /* 0x000fe4000f8e00ff */
[----:B------:R-:W-:Y:S02]  /*5220*/  USEL UR4, UR31, UR38, !UP2 ;  /* 0x000000261f047287 */ /* 0x000fe4000d000000 */
[----:B------:R-:W-:Y:S02]  /*5230*/  UISETP.NE.AND UP0, UPT, UR15, 0x1, UPT ;  /* 0x000000010f00788c */ /* 0x000fe4000bf05270 */
[----:B------:R-:W-:Y:S02]  /*5240*/  UP2UR UR22, UPR, URZ, 0x2 ;  /* 0x00000002ff167883 */ /* 0x000fe40008000000 */
[----:B------:R-:W-:Y:S02]  /*5250*/  UISETP.NE.AND UP1, UPT, UR42, 0x1, UPT ;  /* 0x000000012a00788c */ /* 0x000fe4000bf25270 */
[----:B-1----:R-:W-:Y:S02]  /*5260*/  UIMAD.WIDE.U32 UR18, UR4, UR16, URZ ;  /* 0x00000010041272a5 */ /* 0x002fe4000f8e00ff */
[----:B------:R-:W-:Y:S01]  /*5270*/  USEL UR7, UR37, UR39, !UP0 ;  /* 0x0000002725077287 */ /* 0x000fe2000c000000 */
[----:B------:R-:W-:Y:S02]  /*5280*/  UMOV UR5, UR9 ;  /* 0x0000000900057c82 */ /* 0x000fe40008000000 */
[----:B------:R-:W-:Y:S02]  /*5290*/  USHF.R.U32.HI UR6, URZ, UR41, UR5 ;  /* 0x00000029ff067299 */ /* 0x000fe40008011605 */
[----:B------:R-:W-:Y:S02]  /*52a0*/  UIMAD.WIDE.U32 UR20, UR7, UR16, URZ ;  /* 0x00000010071472a5 */ /* 0x000fe4000f8e00ff */
[----:B------:R-:W-:Y:S02]  /*52b0*/  USEL UR6, UR13, UR6, !UP2 ;  /* 0x000000060d067287 */ /* 0x000fe4000d000000 */
[----:B------:R-:W-:Y:S01]  /*52c0*/  UISETP.NE.AND UP2, UPT, UR12, URZ, UPT ;  /* 0x000000ff0c00728c */ /* 0x000fe2000bf45270 */
[----:B------:R-:W-:Y:S01]  /*52d0*/  UMOV UR5, UR11 ;  /* 0x0000000b00057c82 */ /* 0x000fe20008000000 */
[----:B------:R-:W-:Y:S02]  /*52e0*/  UIMAD.WIDE.U32 UR10, UR6, UR16, URZ ;  /* 0x00000010060a72a5 */ /* 0x000fe4000f8e00ff */
[----:B------:R-:W-:Y:S03]  /*52f0*/  USHF.R.U32.HI UR8, URZ, UR33, UR5 ;  /* 0x00000021ff087299 */ /* 0x000fe60008011605 */
[----:B------:R-:W-:Y:S02]  /*5300*/  UMOV UR5, UR19 ;  /* 0x0000001300057c82 */ /* 0x000fe40008000000 */
[----:B------:R-:W-:Y:S03]  /*5310*/  @UP1 USHF.R.U32.HI UR4, URZ, UR17, UR5 ;  /* 0x00000011ff041299 */ /* 0x000fe60008011605 */
[----:B------:R-:W-:Y:S01]  /*5320*/  UMOV UR5, UR21 ;  /* 0x0000001500057c82 */ /* 0x000fe20008000000 */
[----:B------:R-:W-:Y:S02]  /*5330*/  UIMAD UR4, UR42, UR4, URZ ;  /* 0x000000042a0472a4 */ /* 0x000fe4000f8e02ff */
[----:B------:R-:W-:Y:S02]  /*5340*/  @UP1 USHF.R.U32.HI UR7, URZ, UR17, UR5 ;  /* 0x00000011ff071299 */ /* 0x000fe40008011605 */
[----:B------:R-:W-:Y:S02]  /*5350*/  USEL UR5, UR14, UR8, !UP0 ;  /* 0x000000080e057287 */ /* 0x000fe4000c000000 */
[----:B------:R-:W-:Y:S02]  /*5360*/  UIMAD UR8, UR42, UR7, URZ ;  /* 0x000000072a0872a4 */ /* 0x000fe4000f8e02ff */
[----:B------:R-:W-:Y:S03]  /*5370*/  UISETP.GE.AND UP0, UPT, UR6, UR4, UPT ;  /* 0x000000040600728c */ /* 0x000fe6000bf06270 */
[----:B------:R-:W-:Y:S01]  /*5380*/  UMOV UR4, UR11 ;  /* 0x0000000b00047c82 */ /* 0x000fe20008000000 */
[----:B------:R-:W-:Y:S02]  /*5390*/  UISETP.GE.OR UP0, UPT, UR5, UR8, UP0 ;  /* 0x000000080500728c */ /* 0x000fe40008706670 */
[----:B------:R-:W-:Y:S02]  /*53a0*/  USHF.R.U32.HI UR4, URZ, UR17, UR4 ;  /* 0x00000011ff047299 */ /* 0x000fe40008011604 */
[----:B------:R-:W-:Y:S02]  /*53b0*/  UIMAD.WIDE.U32 UR8, UR5, UR16, URZ ;  /* 0x00000010050872a5 */ /* 0x000fe4000f8e00ff */
[----:B------:R-:W-:Y:S04]  /*53c0*/  USEL UR10, UR6, UR4, !UP1 ;  /* 0x00000004060a7287 */ /* 0x000fe8000c800000 */
[----:B------:R-:W-:Y:S01]  /*53d0*/  UIADD3 UR11, UPT, UPT, -UR10, URZ, URZ ;  /* 0x000000ff0a0b7290 */ /* 0x000fe2000fffe1ff */
[----:B------:R-:W-:Y:S02]  /*53e0*/  @!UP0 UMOV UR4, UR9 ;  /* 0x0000000900048c82 */ /* 0x000fe40008000000 */
[----:B------:R-:W-:Y:S02]  /*53f0*/  @!UP0 USHF.R.U32.HI UR4, URZ, UR17, UR4 ;  /* 0x00000011ff048299 */ /* 0x000fe40008011604 */
[----:B------:R-:W-:Y:S02]  /*5400*/  UIMAD UR8, UR42, UR11, UR6 ;  /* 0x0000000b2a0872a4 */ /* 0x000fe4000f8e0206 */
[----:B------:R-:W-:Y:S02]  /*5410*/  @!UP0 USEL UR4, UR5, UR4, !UP1 ;  /* 0x0000000405048287 */ /* 0x000fe4000c800000 */
[----:B------:R-:W-:Y:S02]  /*5420*/  UISETP.NE.AND UP1, UPT, UR22, URZ, UPT ;  /* 0x000000ff1600728c */ /* 0x000fe4000bf25270 */
[----:B------:R-:W-:Y:S02]  /*5430*/  @!UP0 UIMAD UR8, UR7, UR8, UR4 ;  /* 0x00000008070882a4 */ /* 0x000fe4000f8e0204 */
[----:B------:R-:W-:Y:S02]  /*5440*/  @!UP0 UIADD3 UR9, UPT, UPT, UR10, -UR4, URZ ;  /* 0x800000040a098290 */ /* 0x000fe4000fffe0ff */
[----:B------:R-:W-:Y:S02]  /*5450*/  UIADD3 UR4, UPT, UPT, -UR5, URZ, URZ ;  /* 0x000000ff05047290 */ /* 0x000fe4000fffe1ff */
[----:B------:R-:W-:Y:S02]  /*5460*/  UIADD3 UR7, UPT, UPT, -UR6, URZ, URZ ;  /* 0x000000ff06077290 */ /* 0x000fe4000fffe1ff */
[----:B------:R-:W-:Y:S02]  /*5470*/  @!UP0 UIMAD UR6, UR9, UR42, UR5 ;  /* 0x0000002a090682a4 */ /* 0x000fe4000f8e0205 */
[----:B------:R-:W-:Y:S02]  /*5480*/  UIMAD UR14, UR15, UR4, UR14 ;  /* 0x000000040f0e72a4 */ /* 0x000fe4000f8e020e */
[----:B------:R-:W-:Y:S01]  /*5490*/  UIMAD UR13, UR34, UR7, UR13 ;  /* 0x00000007220d72a4 */ /* 0x000fe2000f8e020d */
[----:B------:R-:W-:Y:S02]  /*54a0*/  @!UP0 UMOV UR5, UR8 ;  /* 0x0000000800058c82 */ /* 0x000fe40008000000 */
[----:B------:R-:W-:Y:S02]  /*54b0*/  UIMAD UR14, UR5, UR15, UR14 ;  /* 0x0000000f050e72a4 */ /* 0x000fe4000f8e020e */
[----:B------:R-:W-:Y:S11]  /*54c0*/  UIMAD UR13, UR6, UR34, UR13 ;  /* 0x00000022060d72a4 */ /* 0x000ff6000f8e020d */
[----:B------:R-:W-:Y:S01]  /*54d0*/  @!UPT UIADD3 URZ, UPT, UPT, URZ, URZ, URZ ;  /* 0x000000fffffff290 */ /* 0x000fe2000fffe0ff */
.L_x_99:
[----:B------:R-:W3:Y:S01]  /*54e0*/  @!UP3 LDCU.128 UR20, c[0x0][0xb10] ;  /* 0x00016200ff14b7ac */ /* 0x000ee20008000c00 */
[----:B------:R-:W-:Y:S04]  /*54f0*/  ISETP.NE.U32.AND P0, PT, RZ, UR28, PT ;  /* 0x0000001cff007c0c */ /* 0x000fe8000bf05070 */
[----:B------:R-:W-:Y:S01]  /*5500*/  ISETP.NE.AND.EX P0, PT, RZ, UR29, PT, P0 ;  /* 0x0000001dff007c0c */ /* 0x000fe2000bf05300 */
[----:B------:R-:W4:Y:S01]  /*5510*/  @!UP3 LDCU UR5, c[0x0][0xb0c] ;  /* 0x00016180ff05b7ac */ /* 0x000f220008000800 */
[----:B------:R-:W-:Y:S02]  /*5520*/  USHF.L.U32 UR11, UR26, 0x6, URZ ;  /* 0x000000061a0b7899 */ /* 0x000fe400080006ff */
[----:B------:R-:W-:Y:S02]  /*5530*/  USHF.L.U32 UR10, UR30, 0x6, URZ ;  /* 0x000000061e0a7899 */ /* 0x000fe400080006ff */
[----:B---3--:R-:W-:Y:S07]  /*5540*/  UIMAD.WIDE.U32 UR6, UR14, UR20, URZ ;  /* 0x000000140e0672a5 */ /* 0x008fee000f8e00ff */
[----:B------:R-:W-:Y:S01]  /*5550*/  @!UP3 UMOV UR4, UR7 ;  /* 0x000000070004bc82 */ /* 0x000fe20008000000 */
[----:B----4-:R-:W-:Y:S02]  /*5560*/  @!UP3 UISETP.NE.AND UP0, UPT, UR5, 0x1, UPT ;  /* 0x000000010500b88c */ /* 0x010fe4000bf05270 */
[----:B------:R-:W-:Y:S02]  /*5570*/  @!UP3 USHF.R.U32.HI UR4, URZ, UR21, UR4 ;  /* 0x00000015ff04b299 */ /* 0x000fe40008011604 */
[----:B------:R-:W-:Y:S02]  /*5580*/  UIMAD.WIDE.U32 UR6, UR13, UR23, URZ ;  /* 0x000000170d0672a5 */ /* 0x000fe4000f8e00ff */
[----:B------:R-:W-:Y:S02]  /*5590*/  @!UP3 USEL UR8, UR14, UR4, !UP0 ;  /* 0x000000040e08b287 */ /* 0x000fe4000c000000 */
[----:B------:R-:W-:Y:S03]  /*55a0*/  @!UP3 UISETP.NE.AND UP0, UPT, UR22, 0x1, UPT ;  /* 0x000000011600b88c */ /* 0x000fe6000bf05270 */
[----:B------:R-:W-:Y:S02]  /*55b0*/  @!UP3 UMOV UR6, UR7 ;  /* 0x000000070006bc82 */ /* 0x000fe40008000000 */
[----:B------:R-:W3:Y:S02]  /*55c0*/  @!UP3 LDCU UR4, c[0x0][0xb20] ;  /* 0x00016400ff04b7ac */ /* 0x000ee40008000800 */
[----:B---3--:R-:W-:Y:S04]  /*55d0*/  @!UP3 USHF.R.U32.HI UR6, URZ, UR4, UR6 ;  /* 0x00000004ff06b299 */ /* 0x008fe80008011606 */
[----:B------:R-:W-:Y:S04]  /*55e0*/  @!UP3 USEL UR6, UR13, UR6, !UP0 ;  /* 0x000000060d06b287 */ /* 0x000fe8000c000000 */
[----:B------:R-:W-:Y:S02]  /*55f0*/  @!UP3 UIADD3 UR4, UPT, UPT, -UR8, UR6, URZ ;  /* 0x000000060804b290 */ /* 0x000fe4000fffe1ff */
[----:B------:R-:W-:Y:S02]  /*5600*/  @!UP3 UIADD3 UR6, UPT, UPT, UR8, -UR6, URZ ;  /* 0x800000060806b290 */ /* 0x000fe4000fffe0ff */
[----:B------:R-:W-:Y:S02]  /*5610*/  @!UP3 UIMAD UR14, UR4, UR5, UR14 ;  /* 0x00000005040eb2a4 */ /* 0x000fe4000f8e020e */
[----:B------:R-:W-:Y:S01]  /*5620*/  @!UP3 UIMAD UR13, UR6, UR22, UR13 ;  /* 0x00000016060db2a4 */ /* 0x000fe2000f8e020d */
[----:B------:R-:W-:Y:S11]  /*5630*/  BRA.U UP4, `(.L_x_100) ;  /* 0x0000000104107547 */ /* 0x000ff6000b800000 */
[----:B------:R-:W-:Y:S04]  /*5640*/  MOV R2, UR40 ;  /* 0x0000002800027c02 */ /* 0x000fe80008000f00 */
[----:B------:R-:W-:Y:S04]  /*5650*/  SHF.L.U32 R2, R2, 0x1f, RZ ;  /* 0x0000001f02027819 */ /* 0x000fe800000006ff */
[----:B------:R-:W3:Y:S02]  /*5660*/  SYNCS.PHASECHK.TRANS64.TRYWAIT P1, [UR24+0x1d8], R2 ;  /* 0x0001d802ff0075a7 */ /* 0x000ee40008021118 */
[----:B---3--:R-:W-:Y:S05]  /*5670*/  @!P1 BRA `(.L_x_101) ;  /* 0x0000003c00809947 */ /* 0x008fea0003800000 */
.L_x_100:
[----:B------:R-:W-:Y:S05]  /*5680*/  BRA.U !UP6, `(.L_x_102) ;  /* 0x000000010e387547 */ /* 0x000fea000b800000 */
[----:B------:R-:W-:Y:S01]  /*5690*/  UPLOP3.LUT UP1, UPT, UPT, UPT, UP5, 0x80, 0x8 ;  /* 0x000000000008789c */ /* 0x000fe20003f2f050 */
[----:B--2---:R-:W-:Y:S01]  /*56a0*/  HFMA2 R0, -RZ, RZ, 0, 5.9604644775390625e-08 ;  /* 0x00000001ff007431 */ /* 0x004fe200000001ff */
[----:B------:R-:W2:Y:S01]  /*56b0*/  LDCU.64 UR8, c[0x0][0x358] ;  /* 0x00006b00ff0877ac */ /* 0x000ea20008000a00 */
[----:B------:R-:W-:Y:S03]  /*56c0*/  IMAD.MOV.U32 R45, RZ, RZ, 0x1 ;  /* 0x00000001ff2d7424 */ /* 0x000fe600078e00ff */
[----:B------:R-:W-:Y:S05]  /*56d0*/  PLOP3.LUT P1, PT, PT, PT, UP1, 0x80, 0x8 ;  /* 0x000000000008781c */ /* 0x000fea0003f2f018 */
[----:B------:R-:W3:Y:S01]  /*56e0*/  @UP1 LDCU.64 UR4, c[0x0][0x888] ;  /* 0x00011100ff0417ac */ /* 0x000ee20008000a00 */
[----:B------:R-:W-:Y:S07]  /*56f0*/  @UP1 UIMAD UR6, UR36, UR28, URZ ;  /* 0x0000001c240612a4 */ /* 0x000fee000f8e02ff */
[----:B------:R-:W-:Y:S01]  /*5700*/  @!P1 PRMT R45, R0, 0x7610, R45 ;  /* 0x00007610002d9816 */ /* 0x000fe2000000002d */
[----:B---3--:R-:W-:Y:S06]  /*5710*/  @UP1 UIMAD.WIDE UR4, UR6, 0x4, UR4 ;  /* 0x00000004060418a5 */ /* 0x008fec000f8e0204 */
[----:B-----5:R-:W-:Y:S01]  /*5720*/  IMAD.U32 R26, RZ, RZ, UR4 ;  /* 0x00000004ff1a7e24 */ /* 0x020fe2000f8e00ff */
[----:B------:R-:W-:Y:S04]  /*5730*/  MOV R27, UR5 ;  /* 0x00000005001b7c02 */ /* 0x000fe80008000f00 */
[----:B------:R-:W3:Y:S01]  /*5740*/  @!UP1 LDCU UR4, c[0x0][0x880] ;  /* 0x00011000ff0497ac */ /* 0x000ee20008000800 */
[----:B--2---:R4:W5:Y:S02]  /*5750*/  @P1 LDG.E R26, desc[UR8][R26.64] ;  /* 0x000000081a1a1981 */ /* 0x004964000c1e1900 */
[----:B---34-:R-:W-:Y:S07]  /*5760*/  @!P1 IMAD.U32 R26, RZ, RZ, UR4 ;  /* 0x00000004ff1a9e24 */ /* 0x018fee000f8e00ff */
.L_x_102:
[----:B-----5:R-:W-:Y:S01]  /*5770*/  @!P0 FSETP.EQ.AND P2, PT, R26, RZ, PT ;  /* 0x000000ff1a00820b */ /* 0x020fe20003f42000 */
[----:B------:R-:W-:Y:S01]  /*5780*/  @!UPT UIADD3 URZ, UPT, UPT, URZ, URZ, URZ ;  /* 0x000000fffffff290 */ /* 0x000fe2000fffe0ff */
[----:B------:R-:W-:Y:S11]  /*5790*/  @!P0 BRA `(.L_x_103) ;  /* 0x0000000000148947 */ /* 0x000ff60003800000 */
[----:B------:R-:W-:Y:S02]  /*57a0*/  LOP3.LUT P0, RZ, R45, 0xff, RZ, 0xc0, !PT ;  /* 0x000000ff2dff7812 */ /* 0x000fe4000780c0ff */
[----:B------:R-:W-:Y:S04]  /*57b0*/  PLOP3.LUT P2, PT, PT, PT, UP1, 0x80, 0x8 ;  /* 0x000000000008781c */ /* 0x000fe80003f4f018 */
[----:B------:R-:W-:Y:S07]  /*57c0*/  PLOP3.LUT P2, PT, P2, PT, PT, 0x8, 0x80 ;  /* 0x000000000080781c */ /* 0x000fee000174e170 */
[----:B------:R-:W-:Y:S11]  /*57d0*/  @P0 FSETP.EQ.AND P2, PT, R26, RZ, PT ;  /* 0x000000ff1a00020b */ /* 0x000ff60003f42000 */
[----:B------:R-:W-:Y:S02]  /*57e0*/  @!UPT UIADD3 URZ, UPT, UPT, URZ, URZ, URZ ;  /* 0x000000fffffff290 */ /* 0x000fe4000fffe0ff */
.L_x_103:
[----:B------:R-:W-:Y:S01]  /*57f0*/  ULEA UR4, UR25, UR24, 0x3 ;  /* 0x0000001819047291 */ /* 0x000fe2000f8e18ff */
[----:B--2---:R-:W-:Y:S02]  /*5800*/  SHF.L.U32 R2, R11, 0x1f, RZ ;  /* 0x0000001f0b027819 */ /* 0x004fe400000006ff */
[----:B------:R-:W-:Y:S04]  /*5810*/  ELECT P1, URZ, PT ;  /* 0x0000000000ff782f */ /* 0x000fe80003820000 */
[----:B------:R-:W-:Y:S02]  /*5820*/  PLOP3.LUT P1, PT, P2, P1, PT, 0xf2, 0x2f ;  /* 0x00000000002f781c */ /* 0x000fe40001723e72 */
[----:B------:R-:W2:Y:S02]  /*5830*/  SYNCS.PHASECHK.TRANS64.TRYWAIT P0, [UR4+0x1b8], R2 ;  /* 0x0001b802ff0075a7 */ /* 0x000ea40008001104 */
[----:B--2---:R-:W-:Y:S09]  /*5840*/  @!P0 BRA `(.L_x_104) ;  /* 0x0000003c00248947 */ /* 0x004ff20003800000 */
.L_x_219:
[----:B------:R-:W-:Y:S01]  /*5850*/  VOTEU.ALL UP0, P1 ;  /* 0x0000000000ff7886 */ /* 0x000fe20000800000 */
[----:B--2---:R-:W-:Y:S01]  /*5860*/  @!P1 IADD3 R2, P0, PT, R12, 0x580, RZ ;  /* 0x000005800c029810 */ /* 0x004fe20007f1e0ff */
[----:B------:R-:W-:Y:S01]  /*5870*/  UIADD3 UR9, UPT, UPT, UR4, 0x1a0, URZ ;  /* 0x000001a004097890 */ /* 0x000fe2000fffe0ff */
[----:B------:R-:W-:Y:S01]  /*5880*/  VIADD R10, R10, 0x1 ;  /* 0x000000010a0a7836 */ /* 0x000fe20000000000 */
[----:B------:R-:W-:Y:S01]  /*5890*/  UMOV UR22, 0x0 ;  /* 0x0000000000167882 */ /* 0x000fe20000000000 */
[----:B------:R-:W-:Y:S01]  /*58a0*/  @!UP0 ULEA UR5, UR25, UR24, 0xc ;  /* 0x0000001819058291 */ /* 0x000fe2000f8e60ff */
[----:B------:R-:W-:Y:S01]  /*58b0*/  @!P1 IMAD.X R0, RZ, RZ, R13, P0 ;  /* 0x000000ffff009224 */ /* 0x000fe200000e060d */
[----:B------:R-:W-:Y:S01]  /*58c0*/  @!P1 R2UR UR7, R2 ;  /* 0x00000000020792ca */ /* 0x000fe200000e0000 */
[----:B------:R-:W-:Y:S01]  /*58d0*/  @!P1 IMAD.MOV.U32 R2, RZ, RZ, 0x1000 ;  /* 0x00001000ff029424 */ /* 0x000fe200078e00ff */
[----:B------:R-:W-:Y:S02]  /*58e0*/  @!UP0 UIADD3 UR8, UPT, UPT, UR5, 0x400, URZ ;  /* 0x0000040005088890 */ /* 0x000fe4000fffe0ff */
[----:B------:R-:W-:Y:S01]  /*58f0*/  UIADD3 UR5, UPT, UPT, UR25, 0x1, URZ ;  /* 0x0000000119057890 */ /* 0x000fe2000fffe0ff */
[----:B------:R-:W-:Y:S01]  /*5900*/  UMOV UR23, 0x10000000 ;  /* 0x1000000000177882 */ /* 0x000fe20000000000 */
[----:B------:R-:W-:Y:S02]  /*5910*/  UMOV UR12, UR36 ;  /* 0x00000024000c7c82 */ /* 0x000fe40008000000 */
[----:B------:R-:W-:Y:S04]  /*5920*/  UISETP.NE.AND UP0, UPT, UR5, 0x3, UPT ;  /* 0x000000030500788c */ /* 0x000fe8000bf05270 */
[----:B------:R-:W-:Y:S01]  /*5930*/  USEL UR6, UR5, URZ, UP0 ;  /* 0x000000ff05067287 */ /* 0x000fe20008000000 */
[----:B------:R-:W-:Y:S01]  /*5940*/  @!P1 R2UR UR5, R0 ;  /* 0x00000000000592ca */ /* 0x000fe200000e0000 */
[----:B------:R-:W-:Y:S01]  /*5950*/  IMAD.U32 R4, RZ, RZ, UR7 ;  /* 0x00000007ff047e24 */ /* 0x000fe2000f8e00ff */
[----:B------:R-:W-:Y:S02]  /*5960*/  USEL UR20, URZ, 0x1, UP0 ;  /* 0x00000001ff147887 */ /* 0x000fe40008000000 */
[----:B------:R-:W-:Y:S01]  /*5970*/  VOTEU.ALL UP0, P1 ;  /* 0x0000000000ff7886 */ /* 0x000fe20000800000 */
[----:B------:R-:W-:Y:S01]  /*5980*/  UPRMT UR7, UR54, 0x654, UR9 ;  /* 0x0000065436077896 */ /* 0x000fe20008000009 */
[----:B------:R-:W-:Y:S02]  /*5990*/  @!P1 R2UR UR18, R4 ;  /* 0x00000000041292ca */ /* 0x000fe400000e0000 */
[----:B------:R-:W-:Y:S04]  /*59a0*/  LOP3.LUT R11, R11, UR20, RZ, 0x3c, !PT ;  /* 0x000000140b0b7c12 */ /* 0x000fe8000f8e3cff */
[----:B------:R-:W-:Y:S01]  /*59b0*/  SHF.L.U32 R0, R11, 0x1f, RZ ;  /* 0x0000001f0b007819 */ /* 0x000fe200000006ff */
[----:B------:R-:W-:Y:S01]  /*59c0*/  IMAD.U32 R5, RZ, RZ, UR5 ;  /* 0x00000005ff057e24 */ /* 0x000fe2000f8e00ff */
[----:B------:R-:W-:Y:S04]  /*59d0*/  ULEA UR5, UR6, UR24, 0x3 ;  /* 0x0000001806057291 */ /* 0x000fe8000f8e18ff */
[----:B------:R-:W-:Y:S11]  /*59e0*/  @!P1 R2UR UR19, R5 ;  /* 0x00000000051392ca */ /* 0x000ff600000e0000 */
[----:B------:R-:W-:Y:S02]  /*59f0*/  @!UPT UIADD3 URZ, UPT, UPT, URZ, URZ, URZ ;  /* 0x000000fffffff290 */ /* 0x000fe4000fffe0ff */
[----:B------:R2:W-:Y:S01]  /*5a00*/  @!UP0 UTMALDG.3D [UR8], [UR18], desc[UR22] ;  /* 0x00001608120085b4 */ /* 0x0005e20008011000 */
[----:B------:R2:W-:Y:S01]  /*5a10*/  @!P1 SYNCS.ARRIVE.TRANS64.RED.A0TR RZ, [UR4+0x1a0], R2 ;  /* 0x0001a002ffff99a7 */ /* 0x0005e20008300404 */
[----:B------:R-:W-:Y:S01]  /*5a20*/  SYNCS.ARRIVE.TRANS64.RED.A1T0 RZ, [UR7], RZ ;  /* 0x000000ffffff79a7 */ /* 0x000fe20008100407 */
[----:B------:R-:W3:Y:S02]  /*5a30*/  SYNCS.PHASECHK.TRANS64.TRYWAIT P0, [UR5+0x1b8], R0 ;  /* 0x0001b800ff0075a7 */ /* 0x000ee40008001105 */
[----:B--23--:R-:W-:Y:S05]  /*5a40*/  @!P0 BRA `(.L_x_105) ;  /* 0x0000003800bc8947 */ /* 0x00cfea0003800000 */
.L_x_221:
[----:B------:R-:W-:Y:S01]  /*5a50*/  UIADD3 UR9, UPT, UPT, UR5, 0x1a0, URZ ;  /* 0x000001a005097890 */ /* 0x000fe2000fffe0ff */
[----:B--2---:R-:W-:Y:S01]  /*5a60*/  @!P1 IADD3 R2, P0, PT, R12, 0x580, RZ ;  /* 0x000005800c029810 */ /* 0x004fe20007f1e0ff */
[----:B------:R-:W-:Y:S01]  /*5a70*/  UPLOP3.LUT UP4, UPT, UPT, UPT, UPT, 0x80, 0x8 ;  /* 0x000000000008789c */ /* 0x000fe20003f8f070 */
[----:B------:R-:W-:Y:S01]  /*5a80*/  R2UR UR22, R47 ;  /* 0x000000002f1672ca */ /* 0x000fe200000e0000 */
[----:B------:R-:W-:Y:S01]  /*5a90*/  UMOV UR20, 0x0 ;  /* 0x0000000000147882 */ /* 0x000fe20000000000 */
[----:B------:R-:W-:Y:S01]  /*5aa0*/  UMOV UR21, 0x10000000 ;  /* 0x1000000000157882 */ /* 0x000fe20000000000 */
[----:B------:R-:W-:Y:S01]  /*5ab0*/  UMOV UR12, UR36 ;  /* 0x00000024000c7c82 */ /* 0x000fe20008000000 */
[----:B------:R-:W-:Y:S01]  /*5ac0*/  VOTEU.ALL UP0, P1 ;  /* 0x0000000000ff7886 */ /* 0x000fe20000800000 */
[----:B------:R-:W-:Y:S01]  /*5ad0*/  @!P1 IMAD.X R0, RZ, RZ, R13, P0 ;  /* 0x000000ffff009224 */ /* 0x000fe200000e060d */
[----:B------:R-:W-:Y:S01]  /*5ae0*/  R2UR UR19, R48 ;  /* 0x00000000301372ca */ /* 0x000fe200000e0000 */
[----:B------:R-:W-:Y:S01]  /*5af0*/  UMOV UR36, UR27 ;  /* 0x0000001b00247c82 */ /* 0x000fe20008000000 */
[C---:B------:R-:W-:Y:S01]  /*5b00*/  ISETP.NE.AND P0, PT, R10.reuse, 0x2, PT ;  /* 0x000000020a00780c */ /* 0x040fe20003f05270 */
[----:B------:R-:W-:Y:S02]  /*5b10*/  @!UP0 ULEA UR4, UR6, UR24, 0xc ;  /* 0x0000001806048291 */ /* 0x000fe4000f8e60ff */
[----:B------:R-:W-:Y:S01]  /*5b20*/  @!UP0 UIADD3 UR10, UPT, UPT, UR10, 0x20, URZ ;  /* 0x000000200a0a8890 */ /* 0x000fe2000fffe0ff */
[----:B------:R-:W-:Y:S01]  /*5b30*/  SEL R10, R10, RZ, P0 ;  /* 0x000000ff0a0a7207 */ /* 0x000fe20000000000 */
[----:B------:R-:W-:Y:S02]  /*5b40*/  @!UP0 UIADD3 UR8, UPT, UPT, UR4, 0x400, URZ ;  /* 0x0000040004088890 */ /* 0x000fe4000fffe0ff */
[----:B------:R-:W-:Y:S01]  /*5b50*/  UIADD3 UR4, UPT, UPT, UR6, 0x1, URZ ;  /* 0x0000000106047890 */ /* 0x000fe2000fffe0ff */
[----:B------:R-:W-:Y:S01]  /*5b60*/  @!P1 R2UR UR6, R2 ;  /* 0x00000000020692ca */ /* 0x000fe200000e0000 */
[----:B------:R-:W-:Y:S02]  /*5b70*/  UIADD3 UR30, UPT, UPT, UR13, UR22, URZ ;  /* 0x000000160d1e7290 */ /* 0x000fe4000fffe0ff */
[----:B------:R-:W-:Y:S02]  /*5b80*/  UISETP.NE.AND UP0, UPT, UR4, 0x3, UPT ;  /* 0x000000030400788c */ /* 0x000fe4000bf05270 */
[----:B------:R-:W-:Y:S02]  /*5b90*/  UIADD3 UR26, UPT, UPT, UR14, UR19, URZ ;  /* 0x000000130e1a7290 */ /* 0x000fe4000fffe0ff */
[----:B------:R-:W-:Y:S01]  /*5ba0*/  USEL UR25, UR4, URZ, UP0 ;  /* 0x000000ff04197287 */ /* 0x000fe20008000000 */
[----:B------:R-:W-:Y:S01]  /*5bb0*/  @!P1 R2UR UR4, R0 ;  /* 0x00000000000492ca */ /* 0x000fe200000e0000 */
[----:B------:R-:W-:Y:S01]  /*5bc0*/  USEL UR18, URZ, 0x1, UP0 ;  /* 0x00000001ff127887 */ /* 0x000fe20008000000 */
[----:B------:R-:W-:Y:S01]  /*5bd0*/  SEL R0, RZ, 0x1, P0 ;  /* 0x00000001ff007807 */ /* 0x000fe20000000000 */
[----:B------:R-:W-:Y:S02]  /*5be0*/  VOTEU.ALL UP0, P1 ;  /* 0x0000000000ff7886 */ /* 0x000fe40000800000 */
[----:B------:R-:W-:Y:S01]  /*5bf0*/  IMAD.U32 R4, RZ, RZ, UR6 ;  /* 0x00000006ff047e24 */ /* 0x000fe2000f8e00ff */
[----:B------:R-:W-:Y:S02]  /*5c00*/  LOP3.LUT R9, R9, R0, RZ, 0x3c, !PT ;  /* 0x0000000009097212 */ /* 0x000fe400078e3cff */
[----:B------:R-:W-:Y:S02]  /*5c10*/  LOP3.LUT R11, R11, UR18, RZ, 0x3c, !PT ;  /* 0x000000120b0b7c12 */ /* 0x000fe4000f8e3cff */
[----:B------:R-:W-:Y:S03]  /*5c20*/  @!P1 R2UR UR6, R4 ;  /* 0x00000000040692ca */ /* 0x000fe600000e0000 */
[----:B------:R-:W-:Y:S01]  /*5c30*/  IMAD.U32 R5, RZ, RZ, UR4 ;  /* 0x00000004ff057e24 */ /* 0x000fe2000f8e00ff */
[----:B------:R-:W-:Y:S04]  /*5c40*/  UPRMT UR4, UR54, 0x654, UR9 ;  /* 0x0000065436047896 */ /* 0x000fe80008000009 */
[----:B------:R-:W-:Y:S11]  /*5c50*/  @!P1 R2UR UR7, R5 ;  /* 0x00000000050792ca */ /* 0x000ff600000e0000 */
[----:B------:R-:W-:Y:S02]  /*5c60*/  @!UPT UIADD3 URZ, UPT, UPT, URZ, URZ, URZ ;  /* 0x000000fffffff290 */ /* 0x000fe4000fffe0ff */
[----:B------:R2:W-:Y:S01]  /*5c70*/  @!UP0 UTMALDG.3D [UR8], [UR6], desc[UR20] ;  /* 0x00001408060085b4 */ /* 0x0005e20008011000 */
[----:B------:R2:W-:Y:S01]  /*5c80*/  @!P1 SYNCS.ARRIVE.TRANS64.RED.A0TR RZ, [UR5+0x1a0], R3 ;  /* 0x0001a003ffff99a7 */ /* 0x0005e20008300405 */
[----:B------:R-:W-:Y:S01]  /*5c90*/  SYNCS.ARRIVE.TRANS64.RED.A1T0 RZ, [UR4], RZ ;  /* 0x000000ffffff79a7 */ /* 0x000fe20008100404 */
[----:B------:R-:W-:Y:S05]  /*5ca0*/  BRA.U UP2, `(.L_x_106) ;  /* 0xfffffff102d07547 */ /* 0x000fea000b83ffff */
[----:B------:R-:W-:Y:S01]  /*5cb0*/  UIADD3 UR24, UPT, UPT, UR24, 0x1b8, URZ ;  /* 0x000001b818187890 */ /* 0x000fe2000fffe0ff */
[----:B------:R-:W-:-:S03]  /*5cc0*/  SHF.L.U32 R2, R11, 0x1f, RZ ;  /* 0x0000001f0b027819 */ /* 0x000fc600000006ff */
[----:B------:R-:W-:-:S09]  /*5cd0*/  ULEA UR4, UR25, UR24, 0x3 ;  /* 0x0000001819047291 */ /* 0x000fd2000f8e18ff */
[----:B------:R-:W3:Y:S02]  /*5ce0*/  SYNCS.PHASECHK.TRANS64.TRYWAIT P0, [UR4], R2 ;  /* 0x00000002ff0075a7 */ /* 0x000ee40008001104 */
[----:B---3--:R-:W-:Y:S05]  /*5cf0*/  @!P0 BRA `(.L_x_107) ;  /* 0x0000003800288947 */ /* 0x008fea0003800000 */
.L_x_223:
[----:B------:R-:W-:-:S04]  /*5d00*/  UIADD3 UR4, UPT, UPT, UR25, 0x1, URZ ;  /* 0x0000000119047890 */ /* 0x000fc8000fffe0ff */
[----:B------:R-:W-:-:S04]  /*5d10*/  UISETP.NE.AND UP0, UPT, UR4, 0x3, UPT ;  /* 0x000000030400788c */ /* 0x000fc8000bf05270 */
[----:B--2---:R-:W-:Y:S02]  /*5d20*/  USEL UR6, URZ, 0x1, UP0 ;  /* 0x00000001ff067887 */ /* 0x004fe40008000000 */
[----:B------:R-:W-:-:S04]  /*5d30*/  USEL UR4, UR4, URZ, UP0 ;  /* 0x000000ff04047287 */ /* 0x000fc80008000000 */
[----:B------:R-:W-:Y:S01]  /*5d40*/  ULEA UR5, UR4, UR24, 0x3 ;  /* 0x0000001804057291 */ /* 0x000fe2000f8e18ff */
[----:B------:R-:W-:-:S04]  /*5d50*/  LOP3.LUT R11, R11, UR6, RZ, 0x3c, !PT ;  /* 0x000000060b0b7c12 */ /* 0x000fc8000f8e3cff */
[----:B---3--:R-:W-:-:S04]  /*5d60*/  SHF.L.U32 R2, R11, 0x1f, RZ ;  /* 0x0000001f0b027819 */ /* 0x008fc800000006ff */
[----:B------:R-:W2:Y:S02]  /*5d70*/  SYNCS.PHASECHK.TRANS64.TRYWAIT P0, [UR5], R2 ;  /* 0x00000002ff0075a7 */ /* 0x000ea40008001105 */
[----:B--2---:R-:W-:Y:S05]  /*5d80*/  @!P0 BRA `(.L_x_108) ;  /* 0x00000038001c8947 */ /* 0x004fea0003800000 */
.L_x_225:
[----:B------:R-:W-:-:S04]  /*5d90*/  UIADD3 UR4, UPT, UPT, UR4, 0x1, URZ ;  /* 0x0000000104047890 */ /* 0x000fc8000fffe0ff */
[----:B------:R-:W-:-:S04]  /*5da0*/  UISETP.NE.AND UP0, UPT, UR4, 0x3, UPT ;  /* 0x000000030400788c */ /* 0x000fc8000bf05270 */
[----:B------:R-:W-:Y:S02]  /*5db0*/  USEL UR5, URZ, 0x1, UP0 ;  /* 0x00000001ff057887 */ /* 0x000fe40008000000 */
[----:B------:R-:W-:-:S04]  /*5dc0*/  USEL UR4, UR4, URZ, UP0 ;  /* 0x000000ff04047287 */ /* 0x000fc80008000000 */
[----:B------:R-:W-:Y:S01]  /*5dd0*/  ULEA UR4, UR4, UR24, 0x3 ;  /* 0x0000001804047291 */ /* 0x000fe2000f8e18ff */
[----:B--2---:R-:W-:-:S04]  /*5de0*/  LOP3.LUT R2, R11, UR5, RZ, 0x3c, !PT ;  /* 0x000000050b027c12 */ /* 0x004fc8000f8e3cff */
[----:B------:R-:W-:Y:S01]  /*5df0*/  SHF.L.U32 R2, R2, 0x1f, RZ ;  /* 0x0000001f02027819 */ /* 0x000fe200000006ff */
[----:B------:R-:W-:-:S07]  /*5e00*/  IMAD.U32 R0, RZ, RZ, UR4 ;  /* 0x00000004ff007e24 */ /* 0x000fce000f8e00ff */
.L_x_109:
[----:B--2---:R2:W3:Y:S02]  /*5e10*/  SYNCS.PHASECHK.TRANS64.TRYWAIT P0, [R0+URZ], R2 ;  /* 0x00000002000075a7 */ /* 0x0044e400080011ff */
[----:B---3--:R-:W-:Y:S05]  /*5e20*/  @!P0 NANOSLEEP.SYNCS 0x989680 ;  /* 0x009896800000895d */ /* 0x008fea0003900000 */
[----:B------:R-:W3:Y:S02]  /*5e30*/  @!P0 SYNCS.PHASECHK.TRANS64 P0, [R0+URZ], R2 ;  /* 0x00000002000085a7 */ /* 0x000ee400080010ff */
[----:B-1-3--:R-:W-:Y:S05]  /*5e40*/  @P0 EXIT ;  /* 0x000000000000094d */ /* 0x00afea0003800000 */
[----:B------:R-:W-:Y:S05]  /*5e50*/  BRA `(.L_x_109) ;  /* 0xfffffffc00ec7947 */ /* 0x000fea000383ffff */
.L_x_97:
[----:B------:R-:W-:-:S06]  /*5e60*/  UISETP.GE.AND UP0, UPT, UR18, 0x4, UPT ;  /* 0x000000041200788c */ /* 0x000fcc000bf06270 */
[----:B------:R-:W-:-:S13]  /*5e70*/  PLOP3.LUT P0, PT, PT, PT, UP0, 0x80, 0x8 ;  /* 0x000000000008781c */ /* 0x000fda0003f0f008 */
[----:B-1----:R-:W-:Y:S05]  /*5e80*/  @!P0 EXIT ;  /* 0x000000000000894d */ /* 0x002fea0003800000 */
[----:B------:R-:W-:Y:S01]  /*5e90*/  BAR.SYNC.DEFER_BLOCKING 0x6, 0xa0 ;  /* 0x0182800000007b1d */ /* 0x000fe20000010000 */
[C---:B------:R-:W-:Y:S01]  /*5ea0*/  IMAD.SHL.U32 R3, R55.reuse, 0x20, RZ ;  /* 0x0000002037037824 */ /* 0x040fe200078e00ff */
[C---:B------:R-:W-:Y:S01]  /*5eb0*/  LOP3.LUT P0, RZ, R55.reuse, 0x4, RZ, 0xc0, !PT ;  /* 0x0000000437ff7812 */ /* 0x040fe2000780c0ff */
[C---:B------:R-:W-:Y:S01]  /*5ec0*/  IMAD.SHL.U32 R2, R55.reuse, 0x10, RZ ;  /* 0x0000001037027824 */ /* 0x040fe200078e00ff */
[----:B------:R-:W-:Y:S01]  /*5ed0*/  CS2R R52, SRZ ;  /* 0x0000000000347805 */ /* 0x000fe2000001ff00 */
[----:B------:R-:W-:Y:S01]  /*5ee0*/  IMAD.SHL.U32 R44, R55, 0x4, RZ ;  /* 0x00000004372c7824 */ /* 0x000fe200078e00ff */
[----:B------:R-:W-:Y:S01]  /*5ef0*/  UMOV UR44, 0x400 ;  /* 0x00000400002c7882 */ /* 0x000fe20000000000 */
[----:B------:R-:W1:Y:S01]  /*5f00*/  LDCU.64 UR4, c[0x0][0x890] ;  /* 0x00011200ff0477ac */ /* 0x000e620008000a00 */
[----:B------:R-:W2:Y:S01]  /*5f10*/  LDC.64 R42, c[0x0][0x8b0] ;  /* 0x00022c00ff2a7b82 */ /* 0x000ea20000000a00 */
[----:B------:R-:W-:Y:S01]  /*5f20*/  LOP3.LUT R4, R3, 0xc0, RZ, 0xc0, !PT ;  /* 0x000000c003047812 */ /* 0x000fe200078ec0ff */
[----:B------:R-:W-:Y:S01]  /*5f30*/  IMAD.U32 R23, R55, 0x10000, RZ ;  /* 0x0001000037177824 */ /* 0x000fe200078e00ff */
[----:B------:R-:W-:Y:S01]  /*5f40*/  ULEA UR44, UR54, UR44, 0x18 ;  /* 0x0000002c362c7291 */ /* 0x000fe2000f8ec0ff */
[----:B------:R-:W-:Y:S01]  /*5f50*/  LOP3.LUT R2, R2, 0x600, RZ, 0xc0, !PT ;  /* 0x0000060002027812 */ /* 0x000fe200078ec0ff */
[----:B------:R-:W-:Y:S01]  /*5f60*/  IMAD.MOV.U32 R54, RZ, RZ, 0x10 ;  /* 0x00000010ff367424 */ /* 0x000fe200078e00ff */
[----:B------:R-:W-:Y:S01]  /*5f70*/  LOP3.LUT R44, R4, 0x18, R44, 0xf8, !PT ;  /* 0x00000018042c7812 */ /* 0x000fe200078ef82c */
[----:B------:R-:W-:Y:S01]  /*5f80*/  IMAD.MOV.U32 R22, RZ, RZ, RZ ;  /* 0x000000ffff167224 */ /* 0x000fe200078e00ff */
[----:B------:R-:W3:Y:S01]  /*5f90*/  LDC.64 R40, c[0x0][0x8a8] ;  /* 0x00022a00ff287b82 */ /* 0x000ee20000000a00 */
[----:B------:R-:W-:Y:S01]  /*5fa0*/  SHF.R.U32.HI R4, RZ, 0x1, R55 ;  /* 0x00000001ff047819 */ /* 0x000fe20000011637 */
[----:B------:R-:W-:Y:S01]  /*5fb0*/  IMAD.MOV.U32 R51, RZ, RZ, RZ ;  /* 0x000000ffff337224 */ /* 0x000fe200078e00ff */
[----:B------:R-:W-:Y:S01]  /*5fc0*/  LOP3.LUT R2, R2, 0x20, R3, 0xf8, !PT ;  /* 0x0000002002027812 */ /* 0x000fe200078ef803 */
[----:B------:R-:W4:Y:S01]  /*5fd0*/  LDCU UR63, c[0x0][0x370] ;  /* 0x00006e00ff3f77ac */ /* 0x000f220008000800 */
[----:B------:R-:W-:-:S02]  /*5fe0*/  LOP3.LUT R23, R23, 0x600000, RZ, 0xc0, !PT ;  /* 0x0060000017177812 */ /* 0x000fc400078ec0ff */
[----:B------:R-:W-:Y:S01]  /*5ff0*/  LOP3.LUT R44, R44, 0x8, R4, 0x78, !PT ;  /* 0x000000082c2c7812 */ /* 0x000fe200078e7804 */
[----:B------:R-:W4:Y:S01]  /*6000*/  LDS R0, [UR44+0x290] ;  /* 0x0002902cff007984 */ /* 0x000f220008000800 */
[----:B-1----:R-:W-:Y:S01]  /*6010*/  IMAD.U32 R57, RZ, RZ, UR4 ;  /* 0x00000004ff397e24 */ /* 0x002fe2000f8e00ff */
[----:B------:R-:W-:Y:S01]  /*6020*/  UIADD3 UR4, UPT, UPT, UR44, 0x400, URZ ;  /* 0x000004002c047890 */ /* 0x000fe2000fffe0ff */
[----:B------:R-:W-:Y:S01]  /*6030*/  LOP3.LUT R2, R2, 0x100, R3, 0xf8, !PT ;  /* 0x0000010002027812 */ /* 0x000fe200078ef803 */
[----:B------:R-:W-:Y:S01]  /*6040*/  IMAD.U32 R56, RZ, RZ, UR5 ;  /* 0x00000005ff387e24 */ /* 0x000fe2000f8e00ff */
[----:B------:R-:W-:Y:S01]  /*6050*/  LOP3.LUT R55, R55, 0x60, RZ, 0xc0, !PT ;  /* 0x0000006037377812 */ /* 0x000fe200078ec0ff */
[----:B------:R-:W1:Y:S01]  /*6060*/  LDCU UR43, c[0x0][0xb0c] ;  /* 0x00016180ff2b77ac */ /* 0x000e620008000800 */
[----:B------:R-:W-:Y:S01]  /*6070*/  LOP3.LUT R44, R2, R44, RZ, 0xfc, !PT ;  /* 0x0000002c022c7212 */ /* 0x000fe200078efcff */
[----:B------:R-:W-:Y:S01]  /*6080*/  IMAD.U32 R59, RZ, RZ, UR4 ;  /* 0x00000004ff3b7e24 */ /* 0x000fe2000f8e00ff */
[----:B------:R-:W-:Y:S01]  /*6090*/  SEL R54, R54, 0xfffffff0, !P0 ;  /* 0xfffffff036367807 */ /* 0x000fe20004000000 */
[----:B------:R-:W1:Y:S01]  /*60a0*/  LDCU UR39, c[0x0][0xb30] ;  /* 0x00016600ff2777ac */ /* 0x000e620008000800 */
[----:B------:R-:W1:Y:S01]  /*60b0*/  LDCU.64 UR60, c[0x0][0x888] ;  /* 0x00011100ff3c77ac */ /* 0x000e620008000a00 */
[----:B------:R-:W1:Y:S01]  /*60c0*/  LDCU.64 UR40, c[0x0][0xb28] ;  /* 0x00016500ff2877ac */ /* 0x000e620008000a00 */
[----:B------:R-:W1:Y:S01]  /*60d0*/  LDCU.128 UR56, c[0x0][0xb10] ;  /* 0x00016200ff3877ac */ /* 0x000e620008000c00 */
[----:B------:R-:W1:Y:S01]  /*60e0*/  LDCU UR62, c[0x0][0x374] ;  /* 0x00006e80ff3e77ac */ /* 0x000e620008000800 */
[----:B------:R-:W-:Y:S01]  /*60f0*/  UMOV UR55, 0x1 ;  /* 0x0000000100377882 */ /* 0x000fe20000000000 */
[----:B------:R-:W-:Y:S01]  /*6100*/  UMOV UR46, URZ ;  /* 0x000000ff002e7c82 */ /* 0x000fe20008000000 */
[----:B------:R-:W-:Y:S01]  /*6110*/  UMOV UR53, URZ ;  /* 0x000000ff00357c82 */ /* 0x000fe20008000000 */
[----:B------:R-:W-:Y:S01]  /*6120*/  UMOV UR52, URZ ;  /* 0x000000ff00347c82 */ /* 0x000fe20008000000 */
[----:B-1234-:R-:W-:-:S07]  /*6130*/  IMAD.IADD R23, R0, 0x1, R23 ;  /* 0x0000000100177824 */ /* 0x01efce00078e0217 */
.L_x_140:
[C---:B------:R-:W-:Y:S02]  /*6140*/  LEA R0, R51.reuse, UR44, 0x3 ;  /* 0x0000002c33007c11 */ /* 0x040fe4000f8e18ff */
[----:B------:R-:W-:Y:S02]  /*6150*/  SHF.L.U32 R2, R52, 0x1f, RZ ;  /* 0x0000001f34027819 */ /* 0x000fe400000006ff */
[----:B-1----:R-:W-:Y:S02]  /*6160*/  LEA R4, R51, UR44, 0x4 ;  /* 0x0000002c33047c11 */ /* 0x002fe4000f8e20ff */
[----:B------:R-:W1:Y:S02]  /*6170*/  SYNCS.PHASECHK.TRANS64.TRYWAIT P0, [R0+URZ+0x1e0], R2 ;  /* 0x0001e002000075a7 */ /* 0x000e6400080011ff */
[----:B-1----:R-:W-:Y:S05]  /*6180*/  @!P0 BRA `(.L_x_110) ;  /* 0x0000003400348947 */ /* 0x002fea0003800000 */
.L_x_226:
[----:B------:R-:W-:Y:S01]  /*6190*/  R2UR UR7, R58 ;  /* 0x000000003a0772ca */ /* 0x000fe200000e0000 */
[----:B------:R-:W2:Y:S01]  /*61a0*/  LDS.128 R4, [R4+0x270] ;  /* 0x0002700004047984 */ /* 0x000ea20000000c00 */
[----:B-1----:R-:W-:Y:S01]  /*61b0*/  VIADD R0, R0, 0x1f0 ;  /* 0x000001f000007836 */ /* 0x002fe20000000000 */
[----:B------:R-:W-:Y:S04]  /*61c0*/  UISETP.GE.AND UP0, UPT, UR42, 0x1, UPT ;  /* 0x000000012a00788c */ /* 0x000fe8000bf06270 */
[----:B------:R-:W-:Y:S01]  /*61d0*/  PRMT R0, RZ, 0x654, R0 ;  /* 0x00000654ff007816 */ /* 0x000fe20000000000 */
[----:B------:R-:W-:Y:S01]  /*61e0*/  @!PT LDS RZ, [RZ] ;  /* 0x00000000fffff984 */ /* 0x000fe20000000800 */
[----:B------:R-:W-:Y:S01]  /*61f0*/  @!PT LDS RZ, [RZ] ;  /* 0x00000000fffff984 */ /* 0x000fe20000000800 */
[----:B------:R-:W-:Y:S01]  /*6200*/  @!PT LDS RZ, [RZ] ;  /* 0x00000000fffff984 */ /* 0x000fe20000000800 */
[----:B------:R-:W-:Y:S01]  /*6210*/  @!PT LDS RZ, [RZ] ;  /* 0x00000000fffff984 */ /* 0x000fe20000000800 */
[----:B------:R1:W-:Y:S06]  /*6220*/  MEMBAR.ALL.CTA ;  /* 0x0000000000007992 */ /* 0x0003ec0000008000 */
[----:B-1----:R-:W1:Y:S02]  /*6230*/  FENCE.VIEW.ASYNC.S ;  /* 0x00000000000073c6 */ /* 0x002e640000000000 */
[----:B-1----:R1:W-:Y:S01]  /*6240*/  SYNCS.ARRIVE.TRANS64.RED.A1T0 RZ, [R0+URZ], RZ ;  /* 0x000000ff00ff79a7 */ /* 0x0023e200081004ff */
[----:B--2---:R-:W-:Y:S11]  /*6250*/  LOP3.LUT P0, RZ, R6, 0x1, RZ, 0xc0, !PT ;  /* 0x0000000106ff7812 */ /* 0x004ff6000780c0ff */
[----:B------:R-:W-:Y:S02]  /*6260*/  @!UPT UIADD3 URZ, UPT, UPT, URZ, URZ, URZ ;  /* 0x000000fffffff290 */ /* 0x000fe4000fffe0ff */
[----:B------:R-:W-:Y:S01]  /*6270*/  VOTEU.ANY UP1, P0 ;  /* 0x0000000000ff7886 */ /* 0x000fe20000020100 */
[----:B------:R-:W-:Y:S01]  /*6280*/  PLOP3.LUT P0, PT, PT, PT, UP1, 0x80, 0x8 ;  /* 0x000000000008781c */ /* 0x000fe20003f0f018 */
[----:B------:R-:W-:Y:S06]  /*6290*/  UP2UR UR4, UPR, URZ, 0x2 ;  /* 0x00000002ff047883 */ /* 0x000fec0008000000 */
[----:B------:R-:W-:Y:S06]  /*62a0*/  IMAD.U32 R60, RZ, RZ, UR4 ;  /* 0x00000004ff3c7e24 */ /* 0x000fec000f8e00ff */
[----:B------:R-:W-:Y:S02]  /*62b0*/  @P0 SHF.R.U32.HI R2, RZ, 0x10, R5 ;  /* 0x00000010ff020819 */ /* 0x000fe40000011605 */
[----:B------:R-:W-:Y:S02]  /*62c0*/  @P0 MOV R3, R4 ;  /* 0x0000000400030202 */ /* 0x000fe40000000f00 */
[----:B------:R-:W-:Y:S02]  /*62d0*/  @P0 R2UR UR4, R2 ;  /* 0x00000000020402ca */ /* 0x000fe400000e0000 */
[----:B------:R-:W-:Y:S02]  /*62e0*/  @P0 LOP3.LUT R4, R5, 0xffff, RZ, 0xc0, !PT ;  /* 0x0000ffff05040812 */ /* 0x000fe400078ec0ff */
[----:B------:R-:W-:Y:S02]  /*62f0*/  @P0 R2UR UR6, R3 ;  /* 0x00000000030602ca */ /* 0x000fe400000e0000 */
[----:B------:R-:W-:Y:S07]  /*6300*/  @P0 R2UR UR5, R4 ;  /* 0x00000000040502ca */ /* 0x000fee00000e0000 */
[----:B------:R-:W-:Y:S02]  /*6310*/  @UP1 UMOV UR7, UR4 ;  /* 0x0000000400071c82 */ /* 0x000fe40008000000 */
[----:B------:R-:W-:Y:S02]  /*6320*/  IMAD.U32 R58, RZ, RZ, UR7 ;  /* 0x00000007ff3a7e24 */ /* 0x000fe4000f8e00ff */
[----:B------:R-:W-:Y:S02]  /*6330*/  @UP1 UMOV UR38, UR6 ;  /* 0x0000000600261c82 */ /* 0x000fe40008000000 */
[----:B------:R-:W-:Y:S01]  /*6340*/  @UP1 UMOV UR37, UR5 ;  /* 0x0000000500251c82 */ /* 0x000fe20008000000 */
[----:B-1----:R-:W-:Y:S05]  /*6350*/  BRA.U !UP0, `(.L_x_111) ;  /* 0x0000000108cc7547 */ /* 0x002fea000b800000 */
[----:B------:R-:W1:Y:S01]  /*6360*/  LDCU UR12, c[0x0][0xb20] ;  /* 0x00016400ff0c77ac */ /* 0x000e620008000800 */
[----:B------:R-:W-:Y:S02]  /*6370*/  UIMAD.WIDE.U32 UR4, UR62, UR59, URZ ;  /* 0x0000003b3e0472a5 */ /* 0x000fe4000f8e00ff */
[----:B------:R-:W-:Y:S02]  /*6380*/  UIMAD.WIDE.U32 UR6, UR63, UR56, URZ ;  /* 0x000000383f0672a5 */ /* 0x000fe4000f8e00ff */
[----:B------:R-:W-:Y:S02]  /*6390*/  UISETP.NE.AND UP0, UPT, UR58, 0x1, UPT ;  /* 0x000000013a00788c */ /* 0x000fe4000bf05270 */
[----:B------:R-:W-:Y:S02]  /*63a0*/  UIMAD.WIDE.U32 UR8, UR37, UR59, URZ ;  /* 0x0000003b250872a5 */ /* 0x000fe4000f8e00ff */
[----:B------:R-:W-:Y:S02]  /*63b0*/  UIMAD.WIDE.U32 UR10, UR38, UR56, URZ ;  /* 0x00000038260a72a5 */ /* 0x000fe4000f8e00ff */
[----:B------:R-:W-:Y:S02]  /*63c0*/  UISETP.NE.AND UP1, UPT, UR43, 0x1, UPT ;  /* 0x000000012b00788c */ /* 0x000fe4000bf25270 */
[----:B------:R-:W-:Y:S01]  /*63d0*/  UISETP.NE.AND UP2, UPT, UR42, 0x1, UPT ;  /* 0x000000012a00788c */ /* 0x000fe2000bf45270 */
[----:B------:R-:W-:Y:S02]  /*63e0*/  UMOV UR4, UR5 ;  /* 0x0000000500047c82 */ /* 0x000fe40008000000 */
[----:B-1----:R-:W-:Y:S03]  /*63f0*/  USHF.R.U32.HI UR5, URZ, UR12, UR4 ;  /* 0x0000000cff057299 */ /* 0x002fe60008011604 */
[----:B------:R-:W-:Y:S02]  /*6400*/  UMOV UR4, UR7 ;  /* 0x0000000700047c82 */ /* 0x000fe40008000000 */
[----:B------:R-:W-:Y:S02]  /*6410*/  USHF.R.U32.HI UR7, URZ, UR57, UR4 ;  /* 0x00000039ff077299 */ /* 0x000fe40008011604 */
[----:B------:R-:W-:Y:S02]  /*6420*/  USEL UR4, UR62, UR5, !UP0 ;  /* 0x000000053e047287 */ /* 0x000fe4000c000000 */
[----:B------:R-:W-:Y:S01]  /*6430*/  USEL UR7, UR63, UR7, !UP1 ;  /* 0x000000073f077287 */ /* 0x000fe2000c800000 */
[----:B------:R-:W-:Y:S01]  /*6440*/  UMOV UR5, UR9 ;  /* 0x0000000900057c82 */ /* 0x000fe20008000000 */
[----:B------:R-:W-:Y:S02]  /*6450*/  UIMAD.WIDE.U32 UR8, UR4, UR40, URZ ;  /* 0x00000028040872a5 */ /* 0x000fe4000f8e00ff */
[----:B------:R-:W-:Y:S03]  /*6460*/  USHF.R.U32.HI UR6, URZ, UR12, UR5 ;  /* 0x0000000cff067299 */ /* 0x000fe60008011605 */
[----:B------:R-:W-:Y:S01]  /*6470*/  UMOV UR5, UR11 ;  /* 0x0000000b00057c82 */ /* 0x000fe20008000000 */
[----:B------:R-:W-:Y:S02]  /*6480*/  UIMAD.WIDE.U32 UR10, UR7, UR40, URZ ;  /* 0x00000028070a72a5 */ /* 0x000fe4000f8e00ff */
[----:B------:R-:W-:Y:S02]  /*6490*/  USHF.R.U32.HI UR12, URZ, UR57, UR5 ;  /* 0x00000039ff0c7299 */ /* 0x000fe40008011605 */
[----:B------:R-:W-:Y:S01]  /*64a0*/  USEL UR6, UR37, UR6, !UP0 ;  /* 0x0000000625067287 */ /* 0x000fe2000c000000 */
[----:B------:R-:W-:Y:S02]  /*64b0*/  UMOV UR5, UR9 ;  /* 0x0000000900057c82 */ /* 0x000fe40008000000 */
[----:B------:R-:W-:Y:S01]  /*64c0*/  UMOV UR10, UR11 ;  /* 0x0000000b000a7c82 */ /* 0x000fe20008000000 */
[----:B------:R-:W-:Y:S02]  /*64d0*/  @UP2 USHF.R.U32.HI UR4, URZ, UR41, UR5 ;  /* 0x00000029ff042299 */ /* 0x000fe40008011605 */
[----:B------:R-:W-:Y:S02]  /*64e0*/  @UP2 USHF.R.U32.HI UR7, URZ, UR41, UR10 ;  /* 0x00000029ff072299 */ /* 0x000fe4000801160a */
[----:B------:R-:W-:Y:S02]  /*64f0*/  UIMAD UR4, UR42, UR4, URZ ;  /* 0x000000042a0472a4 */ /* 0x000fe4000f8e02ff */
[----:B------:R-:W-:Y:S02]  /*6500*/  UIMAD.WIDE.U32 UR10, UR6, UR40, URZ ;  /* 0x00000028060a72a5 */ /* 0x000fe4000f8e00ff */
[----:B------:R-:W-:Y:S02]  /*6510*/  USEL UR5, UR38, UR12, !UP1 ;  /* 0x0000000c26057287 */ /* 0x000fe4000c800000 */
[----:B------:R-:W-:Y:S02]  /*6520*/  UIMAD UR8, UR42, UR7, URZ ;  /* 0x000000072a0872a4 */ /* 0x000fe4000f8e02ff */
[----:B------:R-:W-:Y:S03]  /*6530*/  UISETP.GE.AND UP0, UPT, UR6, UR4, UPT ;  /* 0x000000040600728c */ /* 0x000fe6000bf06270 */
[----:B------:R-:W-:Y:S01]  /*6540*/  UMOV UR4, UR11 ;  /* 0x0000000b00047c82 */ /* 0x000fe20008000000 */
[----:B------:R-:W-:Y:S02]  /*6550*/  UISETP.GE.OR UP0, UPT, UR5, UR8, UP0 ;  /* 0x000000080500728c */ /* 0x000fe40008706670 */
[----:B------:R-:W-:Y:S02]  /*6560*/  USHF.R.U32.HI UR4, URZ, UR41, UR4 ;  /* 0x00000029ff047299 */ /* 0x000fe40008011604 */
[----:B------:R-:W-:Y:S02]  /*6570*/  UIMAD.WIDE.U32 UR8, UR5, UR40, URZ ;  /* 0x00000028050872a5 */ /* 0x000fe4000f8e00ff */
[----:B------:R-:W-:Y:S02]  /*6580*/  USEL UR11, UR6, UR4, !UP2 ;  /* 0x00000004060b7287 */ /* 0x000fe4000d000000 */
[----:B------:R-:W-:Y:S02]  /*6590*/  UIADD3 UR8, UPT, UPT, -UR5, URZ, URZ ;  /* 0x000000ff05087290 */ /* 0x000fe4000fffe1ff */
[----:B------:R-:W-:Y:S01]  /*65a0*/  UIADD3 UR10, UPT, UPT, -UR11, URZ, URZ ;  /* 0x000000ff0b0a7290 */ /* 0x000fe2000fffe1ff */
[----:B------:R-:W-:Y:S01]  /*65b0*/  @!UP0 UMOV UR4, UR9 ;  /* 0x0000000900048c82 */ /* 0x000fe20008000000 */
[----:B------:R-:W-:Y:S02]  /*65c0*/  UIADD3 UR9, UPT, UPT, -UR6, URZ, URZ ;  /* 0x000000ff06097290 */ /* 0x000fe4000fffe1ff */
[----:B------:R-:W-:Y:S02]  /*65d0*/  @!UP0 USHF.R.U32.HI UR4, URZ, UR41, UR4 ;  /* 0x00000029ff048299 */ /* 0x000fe40008011604 */
[----:B------:R-:W-:Y:S02]  /*65e0*/  UIMAD UR10, UR42, UR10, UR6 ;  /* 0x0000000a2a0a72a4 */ /* 0x000fe4000f8e0206 */
[----:B------:R-:W-:Y:S04]  /*65f0*/  @!UP0 USEL UR4, UR5, UR4, !UP2 ;  /* 0x0000000405048287 */ /* 0x000fe8000d000000 */
[----:B------:R-:W-:Y:S02]  /*6600*/  @!UP0 UIMAD UR10, UR7, UR10, UR4 ;  /* 0x0000000a070a82a4 */ /* 0x000fe4000f8e0204 */
[----:B------:R-:W-:Y:S02]  /*6610*/  @!UP0 UIADD3 UR11, UPT, UPT, UR11, -UR4, URZ ;  /* 0x800000040b0b8290 */ /* 0x000fe4000fffe0ff */
[----:B------:R-:W-:Y:S02]  /*6620*/  UIMAD UR7, UR43, UR8, UR38 ;  /* 0x000000082b0772a4 */ /* 0x000fe4000f8e0226 */
[----:B------:R-:W-:Y:S02]  /*6630*/  @!UP0 UIMAD UR6, UR11, UR42, UR5 ;  /* 0x0000002a0b0682a4 */ /* 0x000fe4000f8e0205 */
[----:B------:R-:W-:Y:S01]  /*6640*/  UIMAD UR4, UR58, UR9, UR37 ;  /* 0x000000093a0472a4 */ /* 0x000fe2000f8e0225 */
[----:B------:R-:W-:Y:S02]  /*6650*/  @!UP0 UMOV UR5, UR10 ;  /* 0x0000000a00058c82 */ /* 0x000fe40008000000 */
[----:B------:R-:W-:Y:S02]  /*6660*/  UIMAD UR38, UR5, UR43, UR7 ;  /* 0x0000002b052672a4 */ /* 0x000fe4000f8e0207 */
[----:B------:R-:W-:Y:S11]  /*6670*/  UIMAD UR37, UR6, UR58, UR4 ;  /* 0x0000003a062572a4 */ /* 0x000ff6000f8e0204 */
[----:B------:R-:W-:Y:S01]  /*6680*/  @!UPT UIADD3 URZ, UPT, UPT, URZ, URZ, URZ ;  /* 0x000000fffffff290 */ /* 0x000fe2000fffe0ff */
.L_x_111:
[----:B------:R-:W-:Y:S01]  /*6690*/  UISETP.NE.AND UP0, UPT, UR39, 0x1, UPT ;  /* 0x000000012700788c */ /* 0x000fe2000bf05270 */
[----:B------:R-:W-:Y:S01]  /*66a0*/  R2UR UR11, R59 ;  /* 0x000000003b0b72ca */ /* 0x000fe200000e0000 */
[----:B------:R-:W-:Y:S01]  /*66b0*/  USHF.L.U32 UR50, UR26, 0x6, URZ ;  /* 0x000000061a327899 */ /* 0x000fe200080006ff */
[----:B------:R-:W-:Y:S01]  /*66c0*/  IADD3 R51, PT, PT, R51, 0x1, RZ ;  /* 0x0000000133337810 */ /* 0x000fe20007ffe0ff */
[----:B------:R-:W-:Y:S07]  /*66d0*/  USHF.L.U32 UR49, UR30, 0x6, URZ ;  /* 0x000000061e317899 */ /* 0x000fee00080006ff */
[----:B------:R-:W1:Y:S01]  /*66e0*/  @!UP0 LDCU.128 UR12, c[0x0][0xb10] ;  /* 0x00016200ff0c87ac */ /* 0x000e620008000c00 */
[----:B------:R-:W2:Y:S01]  /*66f0*/  @!UP0 LDCU UR5, c[0x0][0xb0c] ;  /* 0x00016180ff0587ac */ /* 0x000ea20008000800 */
[----:B------:R-:W3:Y:S01]  /*6700*/  @!UP0 LDCU UR10, c[0x0][0xb20] ;  /* 0x00016400ff0a87ac */ /* 0x000ee20008000800 */
[----:B-1----:R-:W-:Y:S02]  /*6710*/  UIMAD.WIDE.U32 UR8, UR38, UR12, URZ ;  /* 0x0000000c260872a5 */ /* 0x002fe4000f8e00ff */
[----:B------:R-:W-:Y:S02]  /*6720*/  UIMAD.WIDE.U32 UR6, UR37, UR15, URZ ;  /* 0x0000000f250672a5 */ /* 0x000fe4000f8e00ff */
[----:B------:R-:W-:Y:S03]  /*6730*/  @!UP0 UISETP.NE.AND UP1, UPT, UR14, 0x1, UPT ;  /* 0x000000010e00888c */ /* 0x000fe6000bf25270 */
[----:B------:R-:W-:Y:S01]  /*6740*/  @!UP0 UMOV UR4, UR9 ;  /* 0x0000000900048c82 */ /* 0x000fe20008000000 */
[----:B--2---:R-:W-:Y:S02]  /*6750*/  @!UP0 UISETP.NE.AND UP2, UPT, UR5, 0x1, UPT ;  /* 0x000000010500888c */ /* 0x004fe4000bf45270 */
[----:B------:R-:W-:Y:S01]  /*6760*/  @!UP0 USHF.R.U32.HI UR4, URZ, UR13, UR4 ;  /* 0x0000000dff048299 */ /* 0x000fe20008011604 */
[----:B------:R-:W-:Y:S02]  /*6770*/  @!UP0 UMOV UR6, UR7 ;  /* 0x0000000700068c82 */ /* 0x000fe40008000000 */
[----:B---3--:R-:W-:Y:S02]  /*6780*/  @!UP0 USHF.R.U32.HI UR6, URZ, UR10, UR6 ;  /* 0x0000000aff068299 */ /* 0x008fe40008011606 */
[----:B------:R-:W-:Y:S02]  /*6790*/  @!UP0 USEL UR7, UR38, UR4, !UP2 ;  /* 0x0000000426078287 */ /* 0x000fe4000d000000 */
[----:B------:R-:W-:Y:S04]  /*67a0*/  @!UP0 USEL UR6, UR37, UR6, !UP1 ;  /* 0x0000000625068287 */ /* 0x000fe8000c800000 */
[----:B------:R-:W-:Y:S02]  /*67b0*/  @!UP0 UIADD3 UR4, UPT, UPT, -UR7, UR6, URZ ;  /* 0x0000000607048290 */ /* 0x000fe4000fffe1ff */
[----:B------:R-:W-:Y:S02]  /*67c0*/  @!UP0 UIADD3 UR6, UPT, UPT, UR7, -UR6, URZ ;  /* 0x8000000607068290 */ /* 0x000fe4000fffe0ff */
[----:B------:R-:W-:Y:S02]  /*67d0*/  @!UP0 UIMAD UR38, UR4, UR5, UR38 ;  /* 0x00000005042682a4 */ /* 0x000fe4000f8e0226 */
[----:B------:R-:W-:Y:S02]  /*67e0*/  @!UP0 UIMAD UR37, UR6, UR14, UR37 ;  /* 0x0000000e062582a4 */ /* 0x000fe4000f8e0225 */
[----:B------:R-:W-:Y:S09]  /*67f0*/  ULOP3.LUT UP0, URZ, UR11, 0x1b0, URZ, 0xc0, !UPT ;  /* 0x000001b00bff7892 */ /* 0x000ff2000f80c0ff */
[----:B------:R-:W-:Y:S05]  /*6800*/  BRA.U !UP0, `(.L_x_112) ;  /* 0x00000001087c7547 */ /* 0x000fea000b800000 */
[----:B------:R-:W1:Y:S01]  /*6810*/  LDCU.64 UR8, c[0x4][0x80] ;  /* 0x01001000ff0877ac */ /* 0x000e620008000a00 */
[----:B------:R-:W-:Y:S01]  /*6820*/  MOV R2, 0x0 ;  /* 0x0000000000027802 */ /* 0x000fe20000000f00 */
[----:B------:R-:W-:Y:S02]  /*6830*/  HFMA2 R12, -RZ, RZ, 0, 5.9604644775390625e-08 ;  /* 0x00000001ff0c7431 */ /* 0x000fe400000001ff */
[----:B------:R-:W-:Y:S01]  /*6840*/  IMAD.MOV.U32 R8, RZ, RZ, 0x70 ;  /* 0x00000070ff087424 */ /* 0x000fe200078e00ff */
[----:B------:R2:W3:Y:S01]  /*6850*/  LDC.64 R14, c[0x4][R2] ;  /* 0x01000000020e7b82 */ /* 0x0004e20000000a00 */
[----:B------:R-:W4:Y:S01]  /*6860*/  LDCU.64 UR6, c[0x4][0x88] ;  /* 0x01001100ff0677ac */ /* 0x000f220008000a00 */
[----:B------:R-:W-:Y:S01]  /*6870*/  IMAD.MOV.U32 R13, RZ, RZ, RZ ;  /* 0x000000ffff0d7224 */ /* 0x000fe200078e00ff */
[----:B------:R-:W2:Y:S01]  /*6880*/  LDCU.64 UR4, c[0x4][0x8] ;  /* 0x01000100ff0477ac */ /* 0x000ea20008000a00 */
[----:B-1----:R-:W-:Y:S01]  /*6890*/  MOV R5, UR9 ;  /* 0x0000000900057c02 */ /* 0x002fe20008000f00 */
[----:B------:R-:W-:Y:S01]  /*68a0*/  IMAD.U32 R4, RZ, RZ, UR8 ;  /* 0x00000008ff047e24 */ /* 0x000fe2000f8e00ff */
[----:B----4-:R-:W-:Y:S01]  /*68b0*/  MOV R7, UR7 ;  /* 0x0000000700077c02 */ /* 0x010fe20008000f00 */
[----:B------:R-:W-:Y:S01]  /*68c0*/  IMAD.U32 R6, RZ, RZ, UR6 ;  /* 0x00000006ff067e24 */ /* 0x000fe2000f8e00ff */
[----:B--2---:R-:W-:Y:S01]  /*68d0*/  MOV R11, UR5 ;  /* 0x00000005000b7c02 */ /* 0x004fe20008000f00 */
[----:B------:R-:W-:Y:S02]  /*68e0*/  IMAD.U32 R10, RZ, RZ, UR4 ;  /* 0x00000004ff0a7e24 */ /* 0x000fe4000f8e00ff */
[----:B------:R-:W-:Y:S07]  /*68f0*/  LEPC R20, `(.L_x_113) ;  /* 0x000000001014794e */ /* 0x000fee0000000000 */
[----:B---3-5:R-:W-:Y:S05]  /*6900*/  CALL.ABS.NOINC R14 ;  /* 0x000000000e007343 */ /* 0x028fea0003c00000 */
.L_x_113:
[----:B------:R-:W1:Y:S01]  /*6910*/  LDCU.64 UR8, c[0x4][0x80] ;  /* 0x01001000ff0877ac */ /* 0x000e620008000a00 */
[----:B------:R-:W2:Y:S01]  /*6920*/  LDC.64 R2, c[0x4][R2] ;  /* 0x0100000002027b82 */ /* 0x000ea20000000a00 */
[----:B------:R-:W-:Y:S02]  /*6930*/  HFMA2 R12, -RZ, RZ, 0, 5.9604644775390625e-08 ;  /* 0x00000001ff0c7431 */ /* 0x000fe400000001ff */
[----:B------:R-:W-:Y:S02]  /*6940*/  IMAD.MOV.U32 R8, RZ, RZ, 0x70 ;  /* 0x00000070ff087424 */ /* 0x000fe400078e00ff */
[----:B------:R-:W-:Y:S01]  /*6950*/  IMAD.MOV.U32 R13, RZ, RZ, RZ ;  /* 0x000000ffff0d7224 */ /* 0x000fe200078e00ff */
[----:B------:R-:W3:Y:S01]  /*6960*/  LDCU.64 UR6, c[0x4][0x88] ;  /* 0x01001100ff0677ac */ /* 0x000ee20008000a00 */
[----:B------:R-:W4:Y:S01]  /*6970*/  LDCU.64 UR4, c[0x4][0x8] ;  /* 0x01000100ff0477ac */ /* 0x000f220008000a00 */
[----:B-1----:R-:W-:Y:S02]  /*6980*/  MOV R4, UR8 ;  /* 0x0000000800047c02 */ /* 0x002fe40008000f00 */
[----:B------:R-:W-:Y:S02]  /*6990*/  MOV R5, UR9 ;  /* 0x0000000900057c02 */ /* 0x000fe40008000f00 */
[----:B---3--:R-:W-:Y:S01]  /*69a0*/  MOV R7, UR7 ;  /* 0x0000000700077c02 */ /* 0x008fe20008000f00 */
[----:B------:R-:W-:Y:S01]  /*69b0*/  IMAD.U32 R6, RZ, RZ, UR6 ;  /* 0x00000006ff067e24 */ /* 0x000fe2000f8e00ff */
[----:B----4-:R-:W-:Y:S01]  /*69c0*/  MOV R11, UR5 ;  /* 0x00000005000b7c02 */ /* 0x010fe20008000f00 */
[----:B------:R-:W-:Y:S02]  /*69d0*/  IMAD.U32 R10, RZ, RZ, UR4 ;  /* 0x00000004ff0a7e24 */ /* 0x000fe4000f8e00ff */
[----:B------:R-:W-:Y:S07]  /*69e0*/  LEPC R20, `(.L_x_112) ;  /* 0x000000001014794e */ /* 0x000fee0000000000 */
[----:B--2---:R-:W-:Y:S05]  /*69f0*/  CALL.ABS.NOINC R2 ;  /* 0x0000000002007343 */ /* 0x004fea0003c00000 */
.L_x_112:
[----:B------:R-:W-:Y:S02]  /*6a00*/  R2UR UR6, R49 ;  /* 0x00000000310672ca */ /* 0x000fe400000e0000 */
[----:B------:R-:W-:Y:S02]  /*6a10*/  R2UR UR5, R57 ;  /* 0x00000000390572ca */ /* 0x000fe400000e0000 */
[----:B------:R-:W-:Y:S02]  /*6a20*/  R2UR UR4, R56 ;  /* 0x00000000380472ca */ /* 0x000fe400000e0000 */
[----:B------:R-:W-:Y:S02]  /*6a30*/  ISETP.NE.U32.AND P4, PT, R42, RZ, PT ;  /* 0x000000ff2a00720c */ /* 0x000fe40003f85070 */
[----:B------:R-:W-:Y:S02]  /*6a40*/  ISETP.NE.U32.AND P2, PT, RZ, UR60, PT ;  /* 0x0000003cff007c0c */ /* 0x000fe4000bf45070 */
[----:B------:R-:W-:Y:S02]  /*6a50*/  ISETP.NE.AND.EX P4, PT, R43, RZ, PT, P4 ;  /* 0x000000ff2b00720c */ /* 0x000fe40003f85340 */
[----:B------:R-:W-:Y:S01]  /*6a60*/  ISETP.NE.AND.EX P2, PT, RZ, UR61, PT, P2 ;  /* 0x0000003dff007c0c */ /* 0x000fe2000bf45320 */
[----:B------:R-:W-:Y:S02]  /*6a70*/  UISETP.NE.AND UP2, UPT, UR6, URZ, UPT ;  /* 0x000000ff0600728c */ /* 0x000fe4000bf45270 */
[----:B------:R-:W-:Y:S04]  /*6a80*/  UISETP.NE.U32.AND UP0, UPT, UR5, URZ, UPT ;  /* 0x000000ff0500728c */ /* 0x000fe8000bf05070 */
[----:B------:R-:W-:Y:S01]  /*6a90*/  UISETP.NE.AND.EX UP1, UPT, UR4, URZ, UPT, UP0 ;  /* 0x000000ff0400728c */ /* 0x000fe2000bf25300 */
[----:B------:R-:W-:Y:S01]  /*6aa0*/  PLOP3.LUT P1, PT, PT, PT, UP2, 0x80, 0x8 ;  /* 0x000000000008781c */ /* 0x000fe20003f2f028 */
[----:B------:R-:W-:Y:S03]  /*6ab0*/  UPLOP3.LUT UP0, UPT, UPT, UPT, UPT, 0x40, 0x4 ;  /* 0x000000000004789c */ /* 0x000fe60003f0e870 */
[----:B------:R-:W-:Y:S06]  /*6ac0*/  @UP2 UPLOP3.LUT UP0, UPT, UPT, UPT, UP1, 0x80, 0x8 ;  /* 0x000000000008289c */ /* 0x000fec0003f0f010 */
[----:B------:R-:W-:Y:S01]  /*6ad0*/  PLOP3.LUT P0, PT, PT, PT, UP0, 0x80, 0x8 ;  /* 0x000000000008781c */ /* 0x000fe20003f0f008 */
[----:B------:R-:W-:Y:S01]  /*6ae0*/  @!UPT UIADD3 URZ, UPT, UPT, URZ, URZ, URZ ;  /* 0x000000fffffff290 */ /* 0x000fe2000fffe0ff */
[----:B------:R-:W-:Y:S11]  /*6af0*/  BRA.U !UP1, `(.L_x_114) ;  /* 0x0000000109407547 */ /* 0x000ff6000b800000 */
[----:B------:R-:W-:Y:S01]  /*6b00*/  UISETP.NE.U32.AND UP0, UPT, UR60, URZ, UPT ;  /* 0x000000ff3c00728c */ /* 0x000fe2000bf05070 */
[----:B------:R-:W-:Y:S01]  /*6b10*/  R2UR UR6, R57 ;  /* 0x00000000390672ca */ /* 0x000fe200000e0000 */
[----:B------:R-:W1:Y:S01]  /*6b20*/  LDCU.64 UR8, c[0x0][0x358] ;  /* 0x00006b00ff0877ac */ /* 0x000e620008000a00 */
[----:B------:R-:W-:Y:S02]  /*6b30*/  HFMA2 R45, -RZ, RZ, 0, 5.9604644775390625e-08 ;  /* 0x00000001ff2d7431 */ /* 0x000fe400000001ff */
[----:B------:R-:W-:Y:S01]  /*6b40*/  IMAD.MOV.U32 R0, RZ, RZ, 0x1 ;  /* 0x00000001ff007424 */ /* 0x000fe200078e00ff */
[----:B------:R-:W-:Y:S06]  /*6b50*/  UISETP.NE.AND.EX UP0, UPT, UR61, URZ, UPT, UP0 ;  /* 0x000000ff3d00728c */ /* 0x000fec000bf05300 */
[----:B------:R-:W-:Y:S05]  /*6b60*/  PLOP3.LUT P3, PT, PT, PT, UP0, 0x80, 0x8 ;  /* 0x000000000008781c */ /* 0x000fea0003f6f008 */
[----:B------:R-:W2:Y:S01]  /*6b70*/  @UP0 LDCU.64 UR4, c[0x0][0x888] ;  /* 0x00011100ff0407ac */ /* 0x000ea20008000a00 */
[----:B------:R-:W-:Y:S07]  /*6b80*/  @UP0 UIMAD UR6, UR36, UR6, URZ ;  /* 0x00000006240602a4 */ /* 0x000fee000f8e02ff */
[----:B------:R-:W-:Y:S01]  /*6b90*/  @!P3 PRMT R45, R0, 0x7610, R45 ;  /* 0x00007610002db816 */ /* 0x000fe2000000002d */
[----:B--2---:R-:W-:Y:S06]  /*6ba0*/  @UP0 UIMAD.WIDE UR4, UR6, 0x4, UR4 ;  /* 0x00000004060408a5 */ /* 0x004fec000f8e0204 */
[----:B-----5:R-:W-:Y:S02]  /*6bb0*/  IMAD.U32 R26, RZ, RZ, UR4 ;  /* 0x00000004ff1a7e24 */ /* 0x020fe4000f8e00ff */
[----:B------:R-:W-:Y:S03]  /*6bc0*/  IMAD.U32 R27, RZ, RZ, UR5 ;  /* 0x00000005ff1b7e24 */ /* 0x000fe6000f8e00ff */
[----:B------:R-:W2:Y:S02]  /*6bd0*/  @!UP0 LDCU UR4, c[0x0][0x880] ;  /* 0x00011000ff0487ac */ /* 0x000ea40008000800 */
[----:B-1----:R1:W5:Y:S02]  /*6be0*/  @P3 LDG.E R26, desc[UR8][R26.64] ;  /* 0x000000081a1a3981 */ /* 0x002364000c1e1900 */
[----:B-12---:R-:W-:Y:S02]  /*6bf0*/  @!P3 MOV R26, UR4 ;  /* 0x00000004001abc02 */ /* 0x006fe40008000f00 */
.L_x_114:
[----:B------:R-:W-:Y:S05]  /*6c00*/  @!P4 BRA `(.L_x_115) ;  /* 0x000000000024c947 */ /* 0x000fea0003800000 */
[----:B------:R-:W-:Y:S01]  /*6c10*/  ISETP.NE.U32.AND P3, PT, R40, RZ, PT ;  /* 0x000000ff2800720c */ /* 0x000fe20003f65070 */
[----:B------:R-:W1:Y:S03]  /*6c20*/  LDCU.64 UR4, c[0x0][0x358] ;  /* 0x00006b00ff0477ac */ /* 0x000e660008000a00 */
[----:B------:R-:W-:Y:S11]  /*6c30*/  ISETP.NE.AND.EX P3, PT, R41, RZ, PT, P3 ;  /* 0x000000ff2900720c */ /* 0x000ff60003f65330 */
[----:B------:R-:W-:Y:S02]  /*6c40*/  @!UPT UIADD3 URZ, UPT, UPT, URZ, URZ, URZ ;  /* 0x000000fffffff290 */ /* 0x000fe4000fffe0ff */
[----:B------:R-:W2:Y:S01]  /*6c50*/  @P3 LDC.64 R2, c[0x0][0x8a8] ;  /* 0x00022a00ff023b82 */ /* 0x000ea20000000a00 */
[----:B------:R-:W-:Y:S04]  /*6c60*/  @P3 IMAD R0, R42, UR36, RZ ;  /* 0x000000242a003c24 */ /* 0x000fe8000f8e02ff */
[----:B--2---:R-:W-:Y:S05]  /*6c70*/  @P3 IMAD.WIDE R2, R0, 0x4, R2 ;  /* 0x0000000400023825 */ /* 0x004fea00078e0202 */
[----:B-1---5:R1:W5:Y:S02]  /*6c80*/  @P3 LDG.E R24, desc[UR4][R2.64] ;  /* 0x0000000402183981 */ /* 0x022364000c1e1900 */
[----:B-1----:R-:W2:Y:S02]  /*6c90*/  @!P3 LDC R24, c[0x0][0x8a0] ;  /* 0x00022800ff18bb82 */ /* 0x002ea40000000800 */
.L_x_115:
[----:B-----5:R-:W-:Y:S01]  /*6ca0*/  FSETP.NEU.AND P3, PT, R26, RZ, PT ;  /* 0x000000ff1a00720b */ /* 0x020fe20003f6d000 */
[----:B------:R-:W-:Y:S01]  /*6cb0*/  IMAD.U32 R2, RZ, RZ, UR46 ;  /* 0x0000002eff027e24 */ /* 0x000fe2000f8e00ff */
[----:B------:R-:W-:Y:S01]  /*6cc0*/  SEL R5, RZ, 0xffffffff, P2 ;  /* 0xffffffffff057807 */ /* 0x000fe20001000000 */
[----:B------:R-:W-:Y:S01]  /*6cd0*/  ULOP3.LUT UR4, UR55, 0x1, URZ, 0x3c, !UPT ;  /* 0x0000000137047892 */ /* 0x000fe2000f8e3cff */
[----:B------:R-:W-:Y:S01]  /*6ce0*/  @P1 LOP3.LUT P2, RZ, R45, 0xff, RZ, 0xc0, !PT ;  /* 0x000000ff2dff1812 */ /* 0x000fe2000784c0ff */
[----:B------:R-:W-:Y:S01]  /*6cf0*/  BSSY B1, `(.L_x_116) ;  /* 0x000003d000017945 */ /* 0x000fe20003800000 */
[----:B------:R-:W-:Y:S01]  /*6d00*/  @P1 SEL R0, RZ, 0xffffffff, P3 ;  /* 0xffffffffff001807 */ /* 0x000fe20001800000 */
[----:B------:R-:W-:Y:S01]  /*6d10*/  IMAD.MOV.U32 R65, RZ, RZ, 0x1 ;  /* 0x00000001ff417424 */ /* 0x000fe200078e00ff */
[----:B------:R-:W-:Y:S01]  /*6d20*/  LEA R2, R2, UR44, 0x3 ;  /* 0x0000002c02027c11 */ /* 0x000fe2000f8e18ff */
[----:B------:R-:W-:Y:S01]  /*6d30*/  IMAD.U32 R63, RZ, RZ, UR4 ;  /* 0x00000004ff3f7e24 */ /* 0x000fe2000f8e00ff */
[----:B------:R-:W-:Y:S01]  /*6d40*/  @P0 SEL R0, R5, R0, !P2 ;  /* 0x0000000005000207 */ /* 0x000fe20005000000 */
[----:B------:R-:W-:Y:S01]  /*6d50*/  IMAD.U32 R64, RZ, RZ, UR46 ;  /* 0x0000002eff407e24 */ /* 0x000fe2000f8e00ff */
[----:B------:R-:W-:Y:S02]  /*6d60*/  LEA R27, R22, UR44, 0x3 ;  /* 0x0000002c161b7c11 */ /* 0x000fe4000f8e18ff */
[----:B------:R-:W-:Y:S02]  /*6d70*/  CS2R R38, SRZ ;  /* 0x0000000000267805 */ /* 0x000fe4000001ff00 */
[----:B------:R-:W-:Y:S02]  /*6d80*/  @P1 LOP3.LUT R0, R0, 0x1, RZ, 0xc0, !PT ;  /* 0x0000000100001812 */ /* 0x000fe400078ec0ff */
[----:B------:R-:W-:Y:S02]  /*6d90*/  CS2R R36, SRZ ;  /* 0x0000000000247805 */ /* 0x000fe4000001ff00 */
[----:B------:R-:W-:Y:S02]  /*6da0*/  SHF.L.U32 R3, R53, 0x1f, RZ ;  /* 0x0000001f35037819 */ /* 0x000fe400000006ff */
[----:B------:R-:W-:Y:S02]  /*6db0*/  CS2R R30, SRZ ;  /* 0x00000000001e7805 */ /* 0x000fe4000001ff00 */
[----:B------:R-:W-:Y:S02]  /*6dc0*/  ISETP.NE.U32.OR P5, PT, R0, 0x1, !P1 ;  /* 0x000000010000780c */ /* 0x000fe40004fa5470 */
[----:B------:R-:W-:Y:S02]  /*6dd0*/  CS2R R28, SRZ ;  /* 0x00000000001c7805 */ /* 0x000fe4000001ff00 */
[----:B------:R-:W-:Y:S02]  /*6de0*/  PLOP3.LUT P2, PT, PT, PT, UP1, 0x80, 0x8 ;  /* 0x000000000008781c */ /* 0x000fe40003f4f018 */
[----:B------:R-:W-:Y:S02]  /*6df0*/  LEA.HI R25, R22, R22, RZ, 0x1 ;  /* 0x0000001616197211 */ /* 0x000fe400078f08ff */
[----:B------:R-:W-:Y:S02]  /*6e00*/  LOP3.LUT P4, R50, R45, 0xff, RZ, 0xc0, !PT ;  /* 0x000000ff2d327812 */ /* 0x000fe4000788c0ff */
[----:B------:R-:W-:Y:S02]  /*6e10*/  SEL R4, RZ, 0xffffffff, P3 ;  /* 0xffffffffff047807 */ /* 0x000fe40001800000 */
[----:B------:R-:W-:Y:S02]  /*6e20*/  P2R R61, PR, RZ, 0x20 ;  /* 0x00000020ff3d7803 */ /* 0x000fe40000000000 */
[----:B------:R-:W-:Y:S03]  /*6e30*/  @P5 SHF.L.U32 R0, R63, 0x1f, RZ ;  /* 0x0000001f3f005819 */ /* 0x000fe600000006ff */
[----:B------:R-:W-:Y:S01]  /*6e40*/  @P2 SEL R4, R5, R4, !P4 ;  /* 0x0000000405042207 */ /* 0x000fe20006000000 */
[----:B------:R1:W3:Y:S03]  /*6e50*/  @P5 SYNCS.PHASECHK.TRANS64.TRYWAIT P1, [R2+URZ+0x1a0], R0 ;  /* 0x0001a000020055a7 */ /* 0x0002e600080211ff */
[----:B------:R-:W-:Y:S04]  /*6e60*/  LOP3.LUT R4, R4, 0x1, RZ, 0xc0, !PT ;  /* 0x0000000104047812 */ /* 0x000fe800078ec0ff */
[----:B------:R-:W-:Y:S04]  /*6e70*/  ISETP.NE.U32.AND P2, PT, R4, 0x1, PT ;  /* 0x000000010400780c */ /* 0x000fe80003f45070 */
[----:B------:R-:W-:Y:S01]  /*6e80*/  P2R R66, PR, RZ, 0x4 ;  /* 0x00000004ff427803 */ /* 0x000fe20000000000 */
[----:B------:R4:W2:Y:S01]  /*6e90*/  SYNCS.PHASECHK.TRANS64.TRYWAIT P0, [R27+URZ+0x200], R3 ;  /* 0x000200031b0075a7 */ /* 0x0008a200080011ff */
[C---:B-1----:R-:W-:Y:S01]  /*6ea0*/  IMAD.SHL.U32 R0, R25.reuse, 0x20, RZ ;  /* 0x0000002019007824 */ /* 0x042fe200078e00ff */
[----:B------:R-:W-:Y:S04]  /*6eb0*/  LOP3.LUT R25, R25, 0xffe, RZ, 0xc0, !PT ;  /* 0x00000ffe19197812 */ /* 0x000fe800078ec0ff */
[----:B------:R-:W-:Y:S01]  /*6ec0*/  LOP3.LUT R0, R0, 0xffffffc0, RZ, 0xc0, !PT ;  /* 0xffffffc000007812 */ /* 0x000fe200078ec0ff */
[----:B------:R-:W-:Y:S04]  /*6ed0*/  IMAD.IADD R25, R22, 0x1, -R25 ;  /* 0x0000000116197824 */ /* 0x000fe800078e0a19 */
[----:B------:R-:W-:Y:S04]  /*6ee0*/  IMAD.IADD R0, R23, 0x1, R0 ;  /* 0x0000000117007824 */ /* 0x000fe800078e0200 */
[----:B------:R-:W-:Y:S01]  /*6ef0*/  IMAD R25, R25, 0x100000, R0 ;  /* 0x0010000019197824 */ /* 0x000fe200078e0200 */
[----:B---3--:R-:W-:Y:S01]  /*6f00*/  @P5 SEL R65, RZ, 0x1, !P1 ;  /* 0x00000001ff415807 */ /* 0x008fe20004800000 */
[----:B----4-:R-:W-:Y:S06]  /*6f10*/  @!P5 BRA `(.L_x_117) ;  /* 0x000000000068d947 */ /* 0x010fec0003800000 */
[----:B------:R-:W-:Y:S01]  /*6f20*/  HFMA2 R31, -RZ, RZ, 0, 0 ;  /* 0x00000000ff1f7431 */ /* 0x000fe200000001ff */
[----:B------:R-:W-:Y:S01]  /*6f30*/  ISETP.NE.AND P1, PT, R65, RZ, PT ;  /* 0x000000ff4100720c */ /* 0x000fe20003f25270 */
[----:B------:R-:W-:Y:S01]  /*6f40*/  IMAD.U32 R0, RZ, RZ, UR46 ;  /* 0x0000002eff007e24 */ /* 0x000fe2000f8e00ff */
[----:B------:R-:W-:Y:S11]  /*6f50*/  BSSY B0, `(.L_x_118) ;  /* 0x0000005000007945 */ /* 0x000ff60003800000 */
[----:B------:R-:W-:Y:S05]  /*6f60*/  @P1 BRA `(.L_x_119) ;  /* 0x00000000000c1947 */ /* 0x000fea0003800000 */
[----:B------:R-:W-:Y:S04]  /*6f70*/  SHF.L.U32 R4, R63, 0x1f, RZ ;  /* 0x0000001f3f047819 */ /* 0x000fe800000006ff */
[----:B------:R-:W1:Y:S02]  /*6f80*/  SYNCS.PHASECHK.TRANS64.TRYWAIT P1, [R2+URZ+0x1a0], R4 ;  /* 0x0001a004020075a7 */ /* 0x000e6400080211ff */
[----:B-1----:R-:W-:Y:S05]  /*6f90*/  @!P1 BRA `(.L_x_120) ;  /* 0x0000002400c49947 */ /* 0x002fea0003800000 */
.L_x_119:
[----:B------:R-:W-:Y:S05]  /*6fa0*/  BSYNC B0 ;  /* 0x0000000000007941 */ /* 0x000fea0003800000 */
.L_x_118:
[----:B------:R-:W-:Y:S01]  /*6fb0*/  ISETP.NE.AND P1, PT, R66, RZ, PT ;  /* 0x000000ff4200720c */ /* 0x000fe20003f25270 */
[----:B------:R-:W-:Y:S01]  /*6fc0*/  IMAD.MOV.U32 R30, RZ, RZ, RZ ;  /* 0x000000ffff1e7224 */ /* 0x000fe200078e00ff */
[----:B------:R-:W-:Y:S02]  /*6fd0*/  CS2R R28, SRZ ;  /* 0x00000000001c7805 */ /* 0x000fe4000001ff00 */
[----:B------:R-:W-:Y:S02]  /*6fe0*/  CS2R R38, SRZ ;  /* 0x0000000000267805 */ /* 0x000fe4000001ff00 */
[----:B------:R-:W-:Y:S07]  /*6ff0*/  CS2R R36, SRZ ;  /* 0x0000000000247805 */ /* 0x000fee000001ff00 */
[----:B-1----:R-:W-:Y:S01]  /*7000*/  @P1 IMAD R2, R0, 0x800, R44 ;  /* 0x0000080000021824 */ /* 0x002fe200078e022c */
[----:B------:R-:W-:Y:S05]  /*7010*/  @P1 WARPSYNC.ALL ;  /* 0x0000000000001948 */ /* 0x000fea0003800000 */
[----:B------:R-:W-:Y:S01]  /*7020*/  @P1 LEA R2, R2, UR44, 0x1 ;  /* 0x0000002c02021c11 */ /* 0x000fe2000f8e08ff */
[----:B------:R-:W-:Y:S04]  /*7030*/  UIADD3 UR4, UPT, UPT, UR46, 0x1, URZ ;  /* 0x000000012e047890 */ /* 0x000fe8000fffe0ff */
[----:B------:R1:W3:Y:S01]  /*7040*/  @P1 LDSM.16.M88.4 R28, [R2+0x400] ;  /* 0x00040000021c183b */ /* 0x0002e20000000200 */
[----:B------:R-:W-:Y:S01]  /*7050*/  UISETP.NE.AND UP0, UPT, UR4, 0x3, UPT ;  /* 0x000000030400788c */ /* 0x000fe2000bf05270 */
[----:B------:R-:W-:Y:S03]  /*7060*/  @P1 IMAD R0, R54, 0x2, R2 ;  /* 0x0000000236001824 */ /* 0x000fe600078e0202 */
[----:B------:R-:W-:Y:S02]  /*7070*/  USEL UR5, URZ, 0x1, UP0 ;  /* 0x00000001ff057887 */ /* 0x000fe40008000000 */
[----:B------:R1:W4:Y:S01]  /*7080*/  @P1 LDSM.16.M88.4 R36, [R0+0x400] ;  /* 0x000400000024183b */ /* 0x0003220000000200 */
[----:B------:R-:W-:Y:S03]  /*7090*/  USEL UR4, UR4, URZ, UP0 ;  /* 0x000000ff04047287 */ /* 0x000fe60008000000 */
[----:B------:R-:W-:Y:S03]  /*70a0*/  LOP3.LUT R63, R63, UR5, RZ, 0x3c, !PT ;  /* 0x000000053f3f7c12 */ /* 0x000fe6000f8e3cff */
[----:B------:R-:W-:Y:S02]  /*70b0*/  IMAD.U32 R64, RZ, RZ, UR4 ;  /* 0x00000004ff407e24 */ /* 0x000fe4000f8e00ff */
.L_x_117:
[----:B------:R-:W-:Y:S05]  /*70c0*/  BSYNC B1 ;  /* 0x0000000000017941 */ /* 0x000fea0003800000 */
.L_x_116:
[----:B-1----:R-:W-:Y:S04]  /*70d0*/  SHF.R.U32.HI R0, RZ, 0x15, R25 ;  /* 0x00000015ff007819 */ /* 0x002fe80000011619 */
[----:B------:R-:W-:Y:S01]  /*70e0*/  LOP3.LUT P1, RZ, R0, 0x3, R46, 0x48, !PT ;  /* 0x0000000300ff7812 */ /* 0x000fe2000782482e */
[----:B------:R-:W-:Y:S01]  /*70f0*/  @!UPT UIADD3 URZ, UPT, UPT, URZ, URZ, URZ ;  /* 0x000000fffffff290 */ /* 0x000fe2000fffe0ff */
[----:B--2---:R-:W-:Y:S11]  /*7100*/  @P0 BRA `(.L_x_121) ;  /* 0x0000000000080947 */ /* 0x004ff60003800000 */
[----:B------:R-:W1:Y:S02]  /*7110*/  SYNCS.PHASECHK.TRANS64.TRYWAIT P0, [R27+URZ+0x200], R3 ;  /* 0x000200031b0075a7 */ /* 0x000e6400080011ff */
[----:B-1----:R-:W-:Y:S05]  /*7120*/  @!P0 BRA `(.L_x_122) ;  /* 0x0000002400748947 */ /* 0x002fea0003800000 */
.L_x_121:
[----:B------:R-:W-:Y:S05]  /*7130*/  @!P1 BRA `(.L_x_123) ;  /* 0x0000000000409947 */ /* 0x000fea0003800000 */
[----:B------:R-:W2:Y:S01]  /*7140*/  LDCU.64 UR8, c[0x4][0x70] ;  /* 0x01000e00ff0877ac */ /* 0x000ea20008000a00 */
[----:B-1----:R-:W-:Y:S01]  /*7150*/  MOV R3, 0x0 ;  /* 0x0000000000037802 */ /* 0x002fe20000000f00 */
[----:B------:R-:W-:Y:S02]  /*7160*/  HFMA2 R12, -RZ, RZ, 0, 5.9604644775390625e-08 ;  /* 0x00000001ff0c7431 */ /* 0x000fe400000001ff */
[----:B------:R-:W-:Y:S02]  /*7170*/  IMAD.MOV.U32 R8, RZ, RZ, 0x192 ;  /* 0x00000192ff087424 */ /* 0x000fe400078e00ff */
[----:B------:R-:W-:Y:S01]  /*7180*/  IMAD.MOV.U32 R13, RZ, RZ, RZ ;  /* 0x000000ffff0d7224 */ /* 0x000fe200078e00ff */
[----:B------:R-:W1:Y:S01]  /*7190*/  LDCU.64 UR6, c[0x4][0x78] ;  /* 0x01000f00ff0677ac */ /* 0x000e620008000a00 */
[----:B------:R-:W3:Y:S01]  /*71a0*/  LDC.64 R2, c[0x4][R3] ;  /* 0x0100000003027b82 */ /* 0x000ee20000000a00 */
[----:B------:R-:W5:Y:S01]  /*71b0*/  LDCU.64 UR4, c[0x4][0x10] ;  /* 0x01000200ff0477ac */ /* 0x000f620008000a00 */
[----:B--2---:R-:W-:Y:S01]  /*71c0*/  MOV R5, UR9 ;  /* 0x0000000900057c02 */ /* 0x004fe20008000f00 */
[----:B------:R-:W-:Y:S01]  /*71d0*/  IMAD.U32 R4, RZ, RZ, UR8 ;  /* 0x00000008ff047e24 */ /* 0x000fe2000f8e00ff */
[----:B-1----:R-:W-:Y:S01]  /*71e0*/  MOV R7, UR7 ;  /* 0x0000000700077c02 */ /* 0x002fe20008000f00 */
[----:B------:R-:W-:Y:S01]  /*71f0*/  IMAD.U32 R6, RZ, RZ, UR6 ;  /* 0x00000006ff067e24 */ /* 0x000fe2000f8e00ff */
[----:B-----5:R-:W-:Y:S01]  /*7200*/  MOV R11, UR5 ;  /* 0x00000005000b7c02 */ /* 0x020fe20008000f00 */
[----:B------:R-:W-:Y:S02]  /*7210*/  IMAD.U32 R10, RZ, RZ, UR4 ;  /* 0x00000004ff0a7e24 */ /* 0x000fe4000f8e00ff */
[----:B------:R-:W-:Y:S07]  /*7220*/  LEPC R20, `(.L_x_123) ;  /* 0x000000001014794e */ /* 0x000fee0000000000 */
[----:B---34-:R-:W-:Y:S05]  /*7230*/  CALL.ABS.NOINC R2 ;  /* 0x0000000002007343 */ /* 0x018fea0003c00000 */
.L_x_123:
[----:B-1-3--:R-:W-:Y:S01]  /*7240*/  SHF.L.U32 R3, R28, 0x10, RZ ;  /* 0x000000101c037819 */ /* 0x00afe200000006ff */
[----:B------:R-:W-:Y:S05]  /*7250*/  WARPSYNC.ALL ;  /* 0x0000000000007948 */ /* 0x000fea0003800000 */
[----:B------:R-:W-:Y:S01]  /*7260*/  R2UR UR4, R25 ;  /* 0x00000000190472ca */ /* 0x000fe200000e0000 */
[----:B------:R-:W-:Y:S01]  /*7270*/  BSSY.RECONVERGENT B0, `(.L_x_124) ;  /* 0x0000051000007945 */ /* 0x000fe20003800200 */
[----:B------:R-:W-:Y:S02]  /*7280*/  SHF.L.U32 R20, R30, 0x10, RZ ;  /* 0x000000101e147819 */ /* 0x000fe400000006ff */
[----:B------:R-:W-:Y:S02]  /*7290*/  SHF.L.U32 R62, R54, 0x1, RZ ;  /* 0x00000001363e7819 */ /* 0x000fe400000006ff */
[----:B------:R-:W-:Y:S07]  /*72a0*/  ISETP.NE.AND P0, PT, R55, RZ, PT ;  /* 0x000000ff3700720c */ /* 0x000fee0003f05270 */
[----:B------:R-:W1:Y:S02]  /*72b0*/  LDTM.16dp256bit.x4 R4, tmem[UR4] ;  /* 0x00000004000479ee */ /* 0x000e640008120000 */
[----:B-1----:R-:W-:Y:S01]  /*72c0*/  FMUL R0, R24, R4 ;  /* 0x0000000418007220 */ /* 0x002fe20000400000 */
[----:B------:R-:W-:Y:S01]  /*72d0*/  LOP3.LUT R4, R28, 0xffff0000, RZ, 0xc0, !PT ;  /* 0xffff00001c047812 */ /* 0x000fe200078ec0ff */
[----:B------:R-:W-:Y:S01]  /*72e0*/  FMUL R2, R24, R5 ;  /* 0x0000000518027220 */ /* 0x000fe20000400000 */
[C---:B------:R-:W-:Y:S01]  /*72f0*/  SHF.L.U32 R5, R29.reuse, 0x10, RZ ;  /* 0x000000101d057819 */ /* 0x040fe200000006ff */
[----:B------:R-:W-:Y:S01]  /*7300*/  FFMA R0, R26, R3, R0 ;  /* 0x000000031a007223 */ /* 0x000fe20000000000 */
[----:B------:R-:W-:Y:S01]  /*7310*/  FMUL R3, R24, R6 ;  /* 0x0000000618037220 */ /* 0x000fe20000400000 */
[----:B------:R-:W-:Y:S01]  /*7320*/  LOP3.LUT R6, R29, 0xffff0000, RZ, 0xc0, !PT ;  /* 0xffff00001d067812 */ /* 0x000fe200078ec0ff */
[----:B------:R-:W-:Y:S01]  /*7330*/  FFMA R2, R26, R4, R2 ;  /* 0x000000041a027223 */ /* 0x000fe20000000002 */
[----:B------:R-:W-:Y:S01]  /*7340*/  FMUL R7, R24, R7 ;  /* 0x0000000718077220 */ /* 0x000fe20000400000 */
[----:B------:R-:W-:Y:S01]  /*7350*/  FFMA R3, R26, R5, R3 ;  /* 0x000000051a037223 */ /* 0x000fe20000000003 */
[C---:B------:R-:W-:Y:S01]  /*7360*/  FMUL R4, R24.reuse, R8 ;  /* 0x0000000818047220 */ /* 0x040fe20000400000 */
[----:B------:R-:W-:Y:S01]  /*7370*/  FMUL R5, R24, R9 ;  /* 0x0000000918057220 */ /* 0x000fe20000400000 */
[----:B------:R-:W-:Y:S01]  /*7380*/  F2FP.BF16.F32.PACK_AB R32, R2, R0 ;  /* 0x000000000220723e */ /* 0x000fe200000010ff */
[----:B------:R-:W-:Y:S01]  /*7390*/  FFMA R7, R26, R6, R7 ;  /* 0x000000061a077223 */ /* 0x000fe20000000007 */
[----:B------:R-:W-:Y:S01]  /*73a0*/  LOP3.LUT R0, R30, 0xffff0000, RZ, 0xc0, !PT ;  /* 0xffff00001e007812 */ /* 0x000fe200078ec0ff */
[----:B------:R-:W-:Y:S01]  /*73b0*/  FFMA R4, R26, R20, R4 ;  /* 0x000000141a047223 */ /* 0x000fe20000000004 */
[----:B------:R-:W-:Y:S01]  /*73c0*/  SHF.L.U32 R2, R31, 0x10, RZ ;  /* 0x000000101f027819 */ /* 0x000fe200000006ff */
[----:B------:R-:W-:Y:S01]  /*73d0*/  FMUL R6, R24, R10 ;  /* 0x0000000a18067220 */ /* 0x000fe20000400000 */
[----:B------:R-:W-:Y:S01]  /*73e0*/  F2FP.BF16.F32.PACK_AB R33, R7, R3 ;  /* 0x000000030721723e */ /* 0x000fe200000010ff */
[C---:B------:R-:W-:Y:S01]  /*73f0*/  FFMA R5, R26.reuse, R0, R5 ;  /* 0x000000001a057223 */ /* 0x040fe20000000005 */
[----:B------:R-:W-:Y:S01]  /*7400*/  LOP3.LUT R3, R31, 0xffff0000, RZ, 0xc0, !PT ;  /* 0xffff00001f037812 */ /* 0x000fe200078ec0ff */
[----:B------:R-:W-:Y:S01]  /*7410*/  FFMA R6, R26, R2, R6 ;  /* 0x000000021a067223 */ /* 0x000fe20000000006 */
[----:B----4-:R-:W-:Y:S01]  /*7420*/  SHF.L.U32 R7, R36, 0x10, RZ ;  /* 0x0000001024077819 */ /* 0x010fe200000006ff */
[----:B------:R-:W-:Y:S01]  /*7430*/  FMUL R11, R24, R11 ;  /* 0x0000000b180b7220 */ /* 0x000fe20000400000 */
[----:B------:R-:W-:Y:S01]  /*7440*/  LOP3.LUT R0, R36, 0xffff0000, RZ, 0xc0, !PT ;  /* 0xffff000024007812 */ /* 0x000fe200078ec0ff */
[C---:B------:R-:W-:Y:S01]  /*7450*/  FMUL R8, R24.reuse, R12 ;  /* 0x0000000c18087220 */ /* 0x040fe20000400000 */
[----:B------:R-:W-:Y:S01]  /*7460*/  SHF.L.U32 R2, R37, 0x10, RZ ;  /* 0x0000001025027819 */ /* 0x000fe200000006ff */
[----:B------:R-:W-:Y:S01]  /*7470*/  FMUL R9, R24, R13 ;  /* 0x0000000d18097220 */ /* 0x000fe20000400000 */
[----:B------:R-:W-:Y:S01]  /*7480*/  F2FP.BF16.F32.PACK_AB R34, R5, R4 ;  /* 0x000000040522723e */ /* 0x000fe200000010ff */
[C---:B------:R-:W-:Y:S01]  /*7490*/  FFMA R11, R26.reuse, R3, R11 ;  /* 0x000000031a0b7223 */ /* 0x040fe2000000000b */
[----:B------:R-:W-:Y:S01]  /*74a0*/  MOV R5, UR46 ;  /* 0x0000002e00057c02 */ /* 0x000fe20008000f00 */
[C---:B------:R-:W-:Y:S01]  /*74b0*/  FFMA R8, R26.reuse, R7, R8 ;  /* 0x000000071a087223 */ /* 0x040fe20000000008 */
[----:B------:R-:W-:Y:S01]  /*74c0*/  SHF.L.U32 R3, R39, 0x10, RZ ;  /* 0x0000001027037819 */ /* 0x000fe200000006ff */
[----:B------:R-:W-:Y:S01]  /*74d0*/  FFMA R9, R26, R0, R9 ;  /* 0x000000001a097223 */ /* 0x000fe20000000009 */
[----:B------:R-:W-:Y:S01]  /*74e0*/  LOP3.LUT R0, R37, 0xffff0000, RZ, 0xc0, !PT ;  /* 0xffff000025007812 */ /* 0x000fe200078ec0ff */
[C---:B------:R-:W-:Y:S01]  /*74f0*/  FMUL R10, R24.reuse, R14 ;  /* 0x0000000e180a7220 */ /* 0x040fe20000400000 */
[----:B------:R-:W-:Y:S01]  /*7500*/  LOP3.LUT R4, R39, 0xffff0000, RZ, 0xc0, !PT ;  /* 0xffff000027047812 */ /* 0x000fe200078ec0ff */
[C---:B------:R-:W-:Y:S01]  /*7510*/  FMUL R15, R24.reuse, R15 ;  /* 0x0000000f180f7220 */ /* 0x040fe20000400000 */
[----:B------:R-:W-:Y:S01]  /*7520*/  FMUL R12, R24, R16 ;  /* 0x00000010180c7220 */ /* 0x000fe20000400000 */
[----:B------:R-:W-:Y:S01]  /*7530*/  FFMA R10, R26, R2, R10 ;  /* 0x000000021a0a7223 */ /* 0x000fe2000000000a */
[----:B------:R-:W-:Y:S01]  /*7540*/  LOP3.LUT R2, R38, 0xffff0000, RZ, 0xc0, !PT ;  /* 0xffff000026027812 */ /* 0x000fe200078ec0ff */
[----:B------:R-:W-:Y:S01]  /*7550*/  FFMA R15, R26, R0, R15 ;  /* 0x000000001a0f7223 */ /* 0x000fe2000000000f */
[----:B------:R-:W-:Y:S01]  /*7560*/  SHF.L.U32 R0, R38, 0x10, RZ ;  /* 0x0000001026007819 */ /* 0x000fe200000006ff */
[C---:B------:R-:W-:Y:S01]  /*7570*/  FMUL R13, R24.reuse, R17 ;  /* 0x00000011180d7220 */ /* 0x040fe20000400000 */
[C---:B------:R-:W-:Y:S01]  /*7580*/  FMUL R14, R24.reuse, R18 ;  /* 0x00000012180e7220 */ /* 0x040fe20000400000 */
[----:B------:R-:W-:Y:S01]  /*7590*/  FMUL R19, R24, R19 ;  /* 0x0000001318137220 */ /* 0x000fe20000400000 */
[----:B------:R-:W-:Y:S01]  /*75a0*/  LEA R5, R5, R44, 0xb ;  /* 0x0000002c05057211 */ /* 0x000fe200078e58ff */
[C---:B------:R-:W-:Y:S01]  /*75b0*/  FFMA R12, R26.reuse, R0, R12 ;  /* 0x000000001a0c7223 */ /* 0x040fe2000000000c */
[C---:B------:R-:W-:Y:S01]  /*75c0*/  FFMA R13, R26.reuse, R2, R13 ;  /* 0x000000021a0d7223 */ /* 0x040fe2000000000d */
[C---:B------:R-:W-:Y:S01]  /*75d0*/  FFMA R14, R26.reuse, R3, R14 ;  /* 0x000000031a0e7223 */ /* 0x040fe2000000000e */
[----:B------:R-:W-:Y:S01]  /*75e0*/  FFMA R19, R26, R4, R19 ;  /* 0x000000041a137223 */ /* 0x000fe20000000013 */
[----:B------:R-:W-:Y:S02]  /*75f0*/  F2FP.BF16.F32.PACK_AB R35, R11, R6 ;  /* 0x000000060b23723e */ /* 0x000fe400000010ff */
[----:B------:R-:W-:Y:S02]  /*7600*/  LEA R5, R5, UR44, 0x1 ;  /* 0x0000002c05057c11 */ /* 0x000fe4000f8e08ff */
[----:B------:R-:W-:Y:S02]  /*7610*/  F2FP.BF16.F32.PACK_AB R8, R9, R8 ;  /* 0x000000080908723e */ /* 0x000fe400000010ff */
[----:B------:R-:W-:Y:S01]  /*7620*/  F2FP.BF16.F32.PACK_AB R9, R15, R10 ;  /* 0x0000000a0f09723e */ /* 0x000fe200000010ff */
[----:B------:R1:W-:Y:S01]  /*7630*/  STSM.16.M88.4 [R5+0x400], R32 ;  /* 0x0004002005007844 */ /* 0x0003e20000000200 */
[----:B------:R-:W-:Y:S02]  /*7640*/  F2FP.BF16.F32.PACK_AB R10, R13, R12 ;  /* 0x0000000c0d0a723e */ /* 0x000fe400000010ff */
[----:B------:R-:W-:Y:S02]  /*7650*/  F2FP.BF16.F32.PACK_AB R11, R19, R14 ;  /* 0x0000000e130b723e */ /* 0x000fe400000010ff */
[----:B------:R-:W-:Y:S05]  /*7660*/  IADD3 R0, PT, PT, R62, 0x400, R5 ;  /* 0x000004003e007810 */ /* 0x000fea0007ffe005 */
[----:B------:R1:W-:Y:S01]  /*7670*/  STSM.16.M88.4 [R0], R8 ;  /* 0x0000000800007844 */ /* 0x0003e20000000200 */
[----:B------:R-:W-:Y:S01]  /*7680*/  @!PT LDS RZ, [RZ] ;  /* 0x00000000fffff984 */ /* 0x000fe20000000800 */
[----:B------:R-:W-:Y:S01]  /*7690*/  @!PT LDS RZ, [RZ] ;  /* 0x00000000fffff984 */ /* 0x000fe20000000800 */
[----:B------:R-:W-:Y:S01]  /*76a0*/  @!PT LDS RZ, [RZ] ;  /* 0x00000000fffff984 */ /* 0x000fe20000000800 */
[----:B------:R-:W-:Y:S01]  /*76b0*/  @!PT LDS RZ, [RZ] ;  /* 0x00000000fffff984 */ /* 0x000fe20000000800 */
[----:B------:R2:W-:Y:S07]  /*76c0*/  MEMBAR.ALL.CTA ;  /* 0x0000000000007992 */ /* 0x0005ee0000008000 */
[----:B--2---:R-:W2:Y:S02]  /*76d0*/  FENCE.VIEW.ASYNC.S ;  /* 0x00000000000073c6 */ /* 0x004ea40000000000 */
[----:B--2---:R-:W-:Y:S06]  /*76e0*/  BAR.SYNC.DEFER_BLOCKING 0x1, 0x80 ;  /* 0x0042000000007b1d */ /* 0x004fec0000010000 */
[----:B------:R-:W-:Y:S05]  /*76f0*/  @P0 BRA `(.L_x_125) ;  /* 0x0000000000200947 */ /* 0x000fea0003800000 */
[----:B------:R-:W2:Y:S01]  /*7700*/  LDCU.64 UR6, c[0x0][0x348] ;  /* 0x00006900ff0677ac */ /* 0x000ea20008000a00 */
[----:B------:R-:W-:Y:S01]  /*7710*/  ULEA UR5, UR46, UR44, 0xc ;  /* 0x0000002c2e057291 */ /* 0x000fe2000f8e60ff */
[----:B------:R-:W-:Y:S03]  /*7720*/  UMOV UR51, UR36 ;  /* 0x0000002400337c82 */ /* 0x000fe60008000000 */
[----:B------:R-:W-:Y:S02]  /*7730*/  UIADD3 UR48, UPT, UPT, UR5, 0x400, URZ ;  /* 0x0000040005307890 */ /* 0x000fe4000fffe0ff */
[----:B--2---:R-:W-:Y:S04]  /*7740*/  UIADD3 UR4, UP0, UPT, UR6, 0x680, URZ ;  /* 0x0000068006047890 */ /* 0x004fe8000ff1e0ff */
[----:B------:R-:W-:Y:S09]  /*7750*/  UIADD3.X UR5, UPT, UPT, URZ, UR7, URZ, UP0, !UPT ;  /* 0x00000007ff057290 */ /* 0x000ff200087fe4ff */
[----:B------:R2:W-:Y:S02]  /*7760*/  UTMASTG.3D [UR48], [UR4] ;  /* 0x00000030040073b5 */ /* 0x0005e40008010000 */
[----:B--2---:R0:W-:Y:S02]  /*7770*/  UTMACMDFLUSH ;  /* 0x00000000000079b7 */ /* 0x0041e40000000000 */
.L_x_125:
[----:B------:R-:W-:Y:S05]  /*7780*/  BSYNC.RECONVERGENT B0 ;  /* 0x0000000000007941 */ /* 0x000fea0003800200 */
.L_x_124:
[----:B------:R-:W-:Y:S01]  /*7790*/  UIADD3 UR47, UPT, UPT, UR46, 0x1, URZ ;  /* 0x000000012e2f7890 */ /* 0x000fe2000fffe0ff */
[----:B------:R-:W-:Y:S03]  /*77a0*/  BSSY.RECONVERGENT B0, `(.L_x_126) ;  /* 0x0000005000007945 */ /* 0x000fe60003800200 */
[----:B------:R-:W-:Y:S04]  /*77b0*/  UISETP.NE.AND UP0, UPT, UR47, 0x3, UPT ;  /* 0x000000032f00788c */ /* 0x000fe8000bf05270 */
[----:B------:R-:W-:Y:S01]  /*77c0*/  USEL UR45, UR47, URZ, UP0 ;  /* 0x000000ff2f2d7287 */ /* 0x000fe20008000000 */
[----:B------:R-:W-:Y:S11]  /*77d0*/  @P0 BRA `(.L_x_127) ;  /* 0x0000000000040947 */ /* 0x000ff60003800000 */
[----:B------:R-:W-:Y:S04]  /*77e0*/  DEPBAR.LE SB0, 0x1 ;  /* 0x000080400000791a */ /* 0x000fe80000000000 */
.L_x_127:
[----:B------:R-:W-:Y:S05]  /*77f0*/  BSYNC.RECONVERGENT B0 ;  /* 0x0000000000007941 */ /* 0x000fea0003800200 */
.L_x_126:
[----:B------:R-:W-:Y:S01]  /*7800*/  BAR.SYNC.DEFER_BLOCKING 0x1, 0x80 ;  /* 0x0042000000007b1d */ /* 0x000fe20000010000 */
[----:B------:R-:W-:Y:S01]  /*7810*/  ISETP.NE.AND P1, PT, R61, RZ, PT ;  /* 0x000000ff3d00720c */ /* 0x000fe20003f25270 */
[----:B------:R-:W-:Y:S01]  /*7820*/  UISETP.NE.AND UP0, UPT, UR53, URZ, UPT ;  /* 0x000000ff3500728c */ /* 0x000fe2000bf05270 */
[----:B------:R-:W-:Y:S11]  /*7830*/  LEA R2, R64, UR44, 0x3 ;  /* 0x0000002c40027c11 */ /* 0x000ff6000f8e18ff */
[----:B------:R-:W-:Y:S01]  /*7840*/  @P1 SHF.L.U32 R3, R63, 0x1f, RZ ;  /* 0x0000001f3f031819 */ /* 0x000fe200000006ff */
[----:B------:R-:W-:Y:S06]  /*7850*/  BRA.U !UP0, `(.L_x_128) ;  /* 0x0000000108247547 */ /* 0x000fec000b800000 */
[----:B------:R-:W-:Y:S01]  /*7860*/  IMAD.U32 R4, RZ, RZ, UR52 ;  /* 0x00000034ff047e24 */ /* 0x000fe2000f8e00ff */
[----:B-1----:R-:W-:Y:S01]  /*7870*/  MOV R0, UR54 ;  /* 0x0000003600007c02 */ /* 0x002fe20008000f00 */
[----:B------:R-:W-:Y:S03]  /*7880*/  UIADD3 UR4, UPT, UPT, UR52, 0x1, URZ ;  /* 0x0000000134047890 */ /* 0x000fe6000fffe0ff */
[----:B------:R-:W-:Y:S01]  /*7890*/  @P1 LEA R4, R4, UR44, 0x3 ;  /* 0x0000002c04041c11 */ /* 0x000fe2000f8e18ff */
[----:B------:R-:W-:Y:S04]  /*78a0*/  UISETP.NE.AND UP0, UPT, UR4, 0x3, UPT ;  /* 0x000000030400788c */ /* 0x000fe8000bf05270 */
[----:B------:R-:W-:Y:S01]  /*78b0*/  @P1 VIADD R4, R4, 0x1b8 ;  /* 0x000001b804041836 */ /* 0x000fe20000000000 */
[----:B------:R-:W-:Y:S04]  /*78c0*/  USEL UR52, UR4, URZ, UP0 ;  /* 0x000000ff04347287 */ /* 0x000fe80008000000 */
[----:B------:R-:W-:Y:S04]  /*78d0*/  @P1 PRMT R0, R0, 0x654, R4 ;  /* 0x0000065400001816 */ /* 0x000fe80000000004 */
[----:B------:R2:W-:Y:S04]  /*78e0*/  @P1 SYNCS.ARRIVE.TRANS64.RED.A1T0 RZ, [R0+URZ], RZ ;  /* 0x000000ff00ff19a7 */ /* 0x0005e800081004ff */
.L_x_128:
[----:B------:R-:W3:Y:S01]  /*78f0*/  @P1 SYNCS.PHASECHK.TRANS64.TRYWAIT P0, [R2+URZ+0x1a0], R3 ;  /* 0x0001a003020015a7 */ /* 0x000ee200080011ff */
[----:B------:R-:W-:Y:S01]  /*7900*/  BSSY B1, `(.L_x_129) ;  /* 0x0000013000017945 */ /* 0x000fe20003800000 */
[----:B---3--:R-:W-:Y:S03]  /*7910*/  @P1 SEL R65, RZ, 0x1, !P0 ;  /* 0x00000001ff411807 */ /* 0x008fe60004000000 */
[----:B------:R-:W-:Y:S05]  /*7920*/  @!P1 BRA `(.L_x_130) ;  /* 0x0000000000409947 */ /* 0x000fea0003800000 */
[----:B------:R-:W-:Y:S01]  /*7930*/  ISETP.NE.AND P1, PT, R66, RZ, PT ;  /* 0x000000ff4200720c */ /* 0x000fe20003f25270 */
[----:B------:R-:W-:Y:S01]  /*7940*/  BSSY B0, `(.L_x_131) ;  /* 0x0000009000007945 */ /* 0x000fe20003800000 */
[----:B------:R-:W-:Y:S11]  /*7950*/  ISETP.NE.AND P0, PT, R65, RZ, PT ;  /* 0x000000ff4100720c */ /* 0x000ff60003f05270 */
[----:B------:R-:W-:Y:S05]  /*7960*/  @P1 IMAD R3, R64, 0x800, R44 ;  /* 0x0000080040031824 */ /* 0x000fea00078e022c */
[----:B------:R-:W-:Y:S05]  /*7970*/  @P1 LEA R3, R3, UR44, 0x1 ;  /* 0x0000002c03031c11 */ /* 0x000fea000f8e08ff */
[----:B-12---:R-:W-:Y:S01]  /*7980*/  @P1 IMAD.IADD R0, R62, 0x1, R3 ;  /* 0x000000013e001824 */ /* 0x006fe200078e0203 */
[----:B------:R-:W-:Y:S06]  /*7990*/  @P0 BRA `(.L_x_132) ;  /* 0x00000000000c0947 */ /* 0x000fec0003800000 */
[----:B------:R-:W-:Y:S04]  /*79a0*/  SHF.L.U32 R63, R63, 0x1f, RZ ;  /* 0x0000001f3f3f7819 */ /* 0x000fe800000006ff */
[----:B------:R-:W1:Y:S02]  /*79b0*/  SYNCS.PHASECHK.TRANS64.TRYWAIT P0, [R2+URZ+0x1a0], R63 ;  /* 0x0001a03f020075a7 */ /* 0x000e6400080011ff */
[----:B-1----:R-:W-:Y:S05]  /*79c0*/  @!P0 BRA `(.L_x_133) ;  /* 0x0000001c00608947 */ /* 0x002fea0003800000 */
.L_x_132:
[----:B------:R-:W-:Y:S05]  /*79d0*/  BSYNC B0 ;  /* 0x0000000000007941 */ /* 0x000fea0003800000 */
.L_x_131:
[----:B------:R-:W-:Y:S11]  /*79e0*/  ISETP.NE.AND P0, PT, R66, RZ, PT ;  /* 0x000000ff4200720c */ /* 0x000ff60003f05270 */
[----:B------:R-:W-:Y:S02]  /*79f0*/  @!UPT UIADD3 URZ, UPT, UPT, URZ, URZ, URZ ;  /* 0x000000fffffff290 */ /* 0x000fe4000fffe0ff */
[----:B------:R-:W-:Y:S05]  /*7a00*/  @P0 WARPSYNC.ALL ;  /* 0x0000000000000948 */ /* 0x000fea0003800000 */
[----:B------:R3:W4:Y:S04]  /*7a10*/  @P0 LDSM.16.M88.4 R28, [R3+0x400] ;  /* 0x00040000031c083b */ /* 0x0007280000000200 */
[----:B------:R3:W2:Y:S02]  /*7a20*/  @P0 LDSM.16.M88.4 R36, [R0+0x400] ;  /* 0x000400000024083b */ /* 0x0006a40000000200 */
.L_x_130:
[----:B------:R-:W-:Y:S05]  /*7a30*/  BSYNC B1 ;  /* 0x0000000000017941 */ /* 0x000fea0003800000 */
.L_x_129:
[----:B-123--:R-:W-:Y:S05]  /*7a40*/  VIADD R0, R25, 0x20 ;  /* 0x0000002019007836 */ /* 0x00efea0000000000 */
[----:B------:R-:W-:Y:S04]  /*7a50*/  SHF.R.U32.HI R0, RZ, 0x15, R0 ;  /* 0x00000015ff007819 */ /* 0x000fe80000011600 */
[----:B------:R-:W-:Y:S11]  /*7a60*/  LOP3.LUT P0, RZ, R0, 0x3, R46, 0x48, !PT ;  /* 0x0000000300ff7812 */ /* 0x000ff6000780482e */
[----:B------:R-:W-:Y:S02]  /*7a70*/  @!UPT UIADD3 URZ, UPT, UPT, URZ, URZ, URZ ;  /* 0x000000fffffff290 */ /* 0x000fe4000fffe0ff */
[----:B------:R-:W-:Y:S05]  /*7a80*/  @!P0 BRA `(.L_x_134) ;  /* 0x0000000000408947 */ /* 0x000fea0003800000 */
[----:B------:R-:W1:Y:S01]  /*7a90*/  LDCU.64 UR8, c[0x4][0x70] ;  /* 0x01000e00ff0877ac */ /* 0x000e620008000a00 */
[----:B------:R-:W-:Y:S01]  /*7aa0*/  MOV R3, 0x0 ;  /* 0x0000000000037802 */ /* 0x000fe20000000f00 */
[----:B------:R-:W-:Y:S02]  /*7ab0*/  HFMA2 R12, -RZ, RZ, 0, 5.9604644775390625e-08 ;  /* 0x00000001ff0c7431 */ /* 0x000fe400000001ff */
[----:B------:R-:W-:Y:S02]  /*7ac0*/  IMAD.MOV.U32 R8, RZ, RZ, 0x192 ;  /* 0x00000192ff087424 */ /* 0x000fe400078e00ff */
[----:B------:R-:W-:Y:S01]  /*7ad0*/  IMAD.MOV.U32 R13, RZ, RZ, RZ ;  /* 0x000000ffff0d7224 */ /* 0x000fe200078e00ff */
[----:B------:R-:W2:Y:S01]  /*7ae0*/  LDCU.64 UR6, c[0x4][0x78] ;  /* 0x01000f00ff0677ac */ /* 0x000ea20008000a00 */
[----:B------:R-:W3:Y:S01]  /*7af0*/  LDC.64 R2, c[0x4][R3] ;  /* 0x0100000003027b82 */ /* 0x000ee20000000a00 */
[----:B------:R-:W5:Y:S01]  /*7b00*/  LDCU.64 UR4, c[0x4][0x10] ;  /* 0x01000200ff0477ac */ /* 0x000f620008000a00 */
[----:B-1----:R-:W-:Y:S01]  /*7b10*/  MOV R5, UR9 ;  /* 0x0000000900057c02 */ /* 0x002fe20008000f00 */
[----:B------:R-:W-:Y:S01]  /*7b20*/  IMAD.U32 R4, RZ, RZ, UR8 ;  /* 0x00000008ff047e24 */ /* 0x000fe2000f8e00ff */
[----:B--2---:R-:W-:Y:S01]  /*7b30*/  MOV R7, UR7 ;  /* 0x0000000700077c02 */ /* 0x004fe20008000f00 */
[----:B------:R-:W-:Y:S01]  /*7b40*/  IMAD.U32 R6, RZ, RZ, UR6 ;  /* 0x00000006ff067e24 */ /* 0x000fe2000f8e00ff */
[----:B-----5:R-:W-:Y:S01]  /*7b50*/  MOV R11, UR5 ;  /* 0x00000005000b7c02 */ /* 0x020fe20008000f00 */
[----:B------:R-:W-:Y:S02]  /*7b60*/  IMAD.U32 R10, RZ, RZ, UR4 ;  /* 0x00000004ff0a7e24 */ /* 0x000fe4000f8e00ff */
[----:B------:R-:W-:Y:S07]  /*7b70*/  LEPC R20, `(.L_x_134) ;  /* 0x000000001014794e */ /* 0x000fee0000000000 */
[----:B---34-:R-:W-:Y:S05]  /*7b80*/  CALL.ABS.NOINC R2 ;  /* 0x0000000002007343 */ /* 0x018fea0003c00000 */
.L_x_134:
[----:B------:R-:W-:Y:S01]  /*7b90*/  ISETP.NE.AND P0, PT, R55, RZ, PT ;  /* 0x000000ff3700720c */ /* 0x000fe20003f05270 */
[----:B------:R-:W-:Y:S05]  /*7ba0*/  WARPSYNC.ALL ;  /* 0x0000000000007948 */ /* 0x000fea0003800000 */
[----:B------:R-:W-:Y:S01]  /*7bb0*/  R2UR UR4, R25 ;  /* 0x00000000190472ca */ /* 0x000fe200000e0000 */
[----:B------:R-:W-:Y:S01]  /*7bc0*/  BSSY.RECONVERGENT B0, `(.L_x_135) ;  /* 0x0000057000007945 */ /* 0x000fe20003800200 */
[C---:B----4-:R-:W-:Y:S02]  /*7bd0*/  SHF.L.U32 R20, R28.reuse, 0x10, RZ ;  /* 0x000000101c147819 */ /* 0x050fe400000006ff */
[----:B------:R-:W-:Y:S02]  /*7be0*/  LOP3.LUT R21, R28, 0xffff0000, RZ, 0xc0, !PT ;  /* 0xffff00001c157812 */ /* 0x000fe400078ec0ff */
[----:B------:R-:W-:Y:S02]  /*7bf0*/  SHF.L.U32 R25, R29, 0x10, RZ ;  /* 0x000000101d197819 */ /* 0x000fe400000006ff */
[----:B------:R-:W-:Y:S02]  /*7c00*/  SHF.L.U32 R28, R30, 0x10, RZ ;  /* 0x000000101e1c7819 */ /* 0x000fe400000006ff */
[C---:B------:R-:W-:Y:S02]  /*7c10*/  SHF.L.U32 R32, R36.reuse, 0x10, RZ ;  /* 0x0000001024207819 */ /* 0x040fe400000006ff */
[----:B------:R-:W-:Y:S01]  /*7c20*/  LOP3.LUT R33, R36, 0xffff0000, RZ, 0xc0, !PT ;  /* 0xffff000024217812 */ /* 0x000fe200078ec0ff */
[----:B------:R-:W1:Y:S01]  /*7c30*/  LDTM.16dp256bit.x4 R4, tmem[UR4+0x20] ;  /* 0x00002004000479ee */ /* 0x000e620008120000 */
[----:B------:R-:W-:Y:S01]  /*7c40*/  R2UR UR4, R27 ;  /* 0x000000001b0472ca */ /* 0x000fe200000e0000 */
[----:B------:R-:W-:Y:S01]  /*7c50*/  NOP ;  /* 0x0000000000007918 */ /* 0x000fe20000000000 */
[----:B------:R-:W-:Y:S02]  /*7c60*/  LOP3.LUT R27, R29, 0xffff0000, RZ, 0xc0, !PT ;  /* 0xffff00001d1b7812 */ /* 0x000fe400078ec0ff */
[----:B------:R-:W-:Y:S02]  /*7c70*/  LOP3.LUT R29, R30, 0xffff0000, RZ, 0xc0, !PT ;  /* 0xffff00001e1d7812 */ /* 0x000fe400078ec0ff */
[C---:B------:R-:W-:Y:S02]  /*7c80*/  SHF.L.U32 R30, R31.reuse, 0x10, RZ ;  /* 0x000000101f1e7819 */ /* 0x040fe400000006ff */
[----:B------:R-:W-:Y:S02]  /*7c90*/  LOP3.LUT R31, R31, 0xffff0000, RZ, 0xc0, !PT ;  /* 0xffff00001f1f7812 */ /* 0x000fe400078ec0ff */
[C---:B------:R-:W-:Y:S02]  /*7ca0*/  SHF.L.U32 R34, R37.reuse, 0x10, RZ ;  /* 0x0000001025227819 */ /* 0x040fe400000006ff */
[----:B------:R-:W-:Y:S01]  /*7cb0*/  LOP3.LUT R35, R37, 0xffff0000, RZ, 0xc0, !PT ;  /* 0xffff000025237812 */ /* 0x000fe200078ec0ff */
[----:B------:R-:W-:Y:S01]  /*7cc0*/  UIADD3 UR4, UPT, UPT, UR4, 0x220, URZ ;  /* 0x0000022004047890 */ /* 0x000fe2000fffe0ff */
[C---:B------:R-:W-:Y:S02]  /*7cd0*/  SHF.L.U32 R36, R38.reuse, 0x10, RZ ;  /* 0x0000001026247819 */ /* 0x040fe400000006ff */
[----:B------:R-:W-:Y:S01]  /*7ce0*/  LOP3.LUT R37, R38, 0xffff0000, RZ, 0xc0, !PT ;  /* 0xffff000026257812 */ /* 0x000fe200078ec0ff */
[----:B------:R-:W-:Y:S01]  /*7cf0*/  UPRMT UR4, UR54, 0x654, UR4 ;  /* 0x0000065436047896 */ /* 0x000fe20008000004 */
[C---:B------:R-:W-:Y:S02]  /*7d00*/  SHF.L.U32 R38, R39.reuse, 0x10, RZ ;  /* 0x0000001027267819 */ /* 0x040fe400000006ff */
[----:B------:R-:W-:Y:S01]  /*7d10*/  LOP3.LUT R39, R39, 0xffff0000, RZ, 0xc0, !PT ;  /* 0xffff000027277812 */ /* 0x000fe200078ec0ff */
[C---:B-1----:R-:W-:Y:S01]  /*7d20*/  FMUL R4, R24.reuse, R4 ;  /* 0x0000000418047220 */ /* 0x042fe20000400000 */
[C---:B------:R-:W-:Y:S01]  /*7d30*/  FMUL R5, R24.reuse, R5 ;  /* 0x0000000518057220 */ /* 0x040fe20000400000 */
[----:B------:R-:W-:Y:S03]  /*7d40*/  FMUL R6, R24, R6 ;  /* 0x0000000618067220 */ /* 0x000fe60000400000 */
[----:B------:R-:W-:Y:S01]  /*7d50*/  SYNCS.ARRIVE.TRANS64.RED.A1T0 RZ, [UR4], RZ ;  /* 0x000000ffffff79a7 */ /* 0x000fe20008100404 */
[C---:B------:R-:W-:Y:S01]  /*7d60*/  FFMA R4, R26.reuse, R20, R4 ;  /* 0x000000141a047223 */ /* 0x040fe20000000004 */
[C---:B------:R-:W-:Y:S01]  /*7d70*/  FFMA R5, R26.reuse, R21, R5 ;  /* 0x000000151a057223 */ /* 0x040fe20000000005 */
[----:B------:R-:W-:Y:S01]  /*7d80*/  FFMA R6, R26, R25, R6 ;  /* 0x000000191a067223 */ /* 0x000fe20000000006 */
[C---:B------:R-:W-:Y:S01]  /*7d90*/  FMUL R7, R24.reuse, R7 ;  /* 0x0000000718077220 */ /* 0x040fe20000400000 */
[C---:B------:R-:W-:Y:S01]  /*7da0*/  FMUL R8, R24.reuse, R8 ;  /* 0x0000000818087220 */ /* 0x040fe20000400000 */
[----:B------:R-:W-:Y:S01]  /*7db0*/  FMUL R9, R24, R9 ;  /* 0x0000000918097220 */ /* 0x000fe20000400000 */
[----:B------:R-:W-:Y:S01]  /*7dc0*/  F2FP.BF16.F32.PACK_AB R4, R5, R4 ;  /* 0x000000040504723e */ /* 0x000fe200000010ff */
[C---:B------:R-:W-:Y:S01]  /*7dd0*/  FFMA R7, R26.reuse, R27, R7 ;  /* 0x0000001b1a077223 */ /* 0x040fe20000000007 */
[C---:B------:R-:W-:Y:S01]  /*7de0*/  FFMA R8, R26.reuse, R28, R8 ;  /* 0x0000001c1a087223 */ /* 0x040fe20000000008 */
[----:B------:R-:W-:Y:S01]  /*7df0*/  FFMA R9, R26, R29, R9 ;  /* 0x0000001d1a097223 */ /* 0x000fe20000000009 */
[C---:B------:R-:W-:Y:S01]  /*7e00*/  FMUL R10, R24.reuse, R10 ;  /* 0x0000000a180a7220 */ /* 0x040fe20000400000 */
[C---:B------:R-:W-:Y:S01]  /*7e10*/  FMUL R11, R24.reuse, R11 ;  /* 0x0000000b180b7220 */ /* 0x040fe20000400000 */
[----:B------:R-:W-:Y:S01]  /*7e20*/  F2FP.BF16.F32.PACK_AB R5, R7, R6 ;  /* 0x000000060705723e */ /* 0x000fe200000010ff */
[C---:B------:R-:W-:Y:S01]  /*7e30*/  FMUL R0, R24.reuse, R12 ;  /* 0x0000000c18007220 */ /* 0x040fe20000400000 */
[----:B------:R-:W-:Y:S01]  /*7e40*/  FMUL R2, R24, R13 ;  /* 0x0000000d18027220 */ /* 0x000fe20000400000 */
[----:B------:R-:W-:Y:S01]  /*7e50*/  FFMA R10, R26, R30, R10 ;  /* 0x0000001e1a0a7223 */ /* 0x000fe2000000000a */
[----:B------:R-:W-:Y:S01]  /*7e60*/  FMUL R3, R24, R14 ;  /* 0x0000000e18037220 */ /* 0x000fe20000400000 */
[----:B------:R-:W-:Y:S01]  /*7e70*/  F2FP.BF16.F32.PACK_AB R6, R9, R8 ;  /* 0x000000080906723e */ /* 0x000fe200000010ff */
[----:B------:R-:W-:Y:S01]  /*7e80*/  FFMA R11, R26, R31, R11 ;  /* 0x0000001f1a0b7223 */ /* 0x000fe2000000000b */
[C---:B------:R-:W-:Y:S01]  /*7e90*/  FMUL R15, R24.reuse, R15 ;  /* 0x0000000f180f7220 */ /* 0x040fe20000400000 */
[----:B------:R-:W-:Y:S01]  /*7ea0*/  FMUL R12, R24, R16 ;  /* 0x00000010180c7220 */ /* 0x000fe20000400000 */
[----:B------:R-:W-:Y:S01]  /*7eb0*/  FFMA R0, R26, R32, R0 ;  /* 0x000000201a007223 */ /* 0x000fe20000000000 */
[----:B------:R-:W-:Y:S01]  /*7ec0*/  MOV R8, UR45 ;  /* 0x0000002d00087c02 */ /* 0x000fe20008000f00 */
[----:B------:R-:W-:Y:S01]  /*7ed0*/  FMUL R13, R24, R17 ;  /* 0x00000011180d7220 */ /* 0x000fe20000400000 */
[----:B------:R-:W-:Y:S01]  /*7ee0*/  FFMA R2, R26, R33, R2 ;  /* 0x000000211a027223 */ /* 0x000fe20000000002 */
[----:B------:R-:W-:Y:S01]  /*7ef0*/  FMUL R14, R24, R18 ;  /* 0x00000012180e7220 */ /* 0x000fe20000400000 */
[C---:B------:R-:W-:Y:S01]  /*7f00*/  FFMA R3, R26.reuse, R34, R3 ;  /* 0x000000221a037223 */ /* 0x040fe20000000003 */
[----:B------:R-:W-:Y:S01]  /*7f10*/  FFMA R15, R26, R35, R15 ;  /* 0x000000231a0f7223 */ /* 0x000fe2000000000f */
[----:B------:R-:W-:Y:S01]  /*7f20*/  FMUL R19, R24, R19 ;  /* 0x0000001318137220 */ /* 0x000fe20000400000 */
[----:B------:R-:W-:Y:S01]  /*7f30*/  FFMA R12, R26, R36, R12 ;  /* 0x000000241a0c7223 */ /* 0x000fe2000000000c */
[----:B------:R-:W-:Y:S01]  /*7f40*/  LEA R8, R8, R44, 0xb ;  /* 0x0000002c08087211 */ /* 0x000fe200078e58ff */
        /* <DEDUP_REMOVED lines=21> */
[----:B------:R-:W-:Y:S02]  /*80a0*/  ULEA UR5, UR45, UR44, 0xc ;  /* 0x0000002c2d057291 */ /* 0x000fe4000f8e60ff */
[----:B------:R-:W-:Y:S02]  /*80b0*/  UIADD3 UR9, UPT, UPT, UR49, 0x20, URZ ;  /* 0x0000002031097890 */ /* 0x000fe4000fffe0ff */
[----:B------:R-:W-:Y:S01]  /*80c0*/  UIADD3 UR8, UPT, UPT, UR5, 0x400, URZ ;  /* 0x0000040005087890 */ /* 0x000fe2000fffe0ff */
[----:B------:R-:W-:Y:S01]  /*80d0*/  UMOV UR10, UR50 ;  /* 0x00000032000a7c82 */ /* 0x000fe20008000000 */
[----:B------:R-:W-:Y:S01]  /*80e0*/  UMOV UR11, UR36 ;  /* 0x00000024000b7c82 */ /* 0x000fe20008000000 */
[----:B--2---:R-:W-:Y:S04]  /*80f0*/  UIADD3 UR4, UP0, UPT, UR6, 0x680, URZ ;  /* 0x0000068006047890 */ /* 0x004fe8000ff1e0ff */
[----:B------:R-:W-:Y:S09]  /*8100*/  UIADD3.X UR5, UPT, UPT, URZ, UR7, URZ, UP0, !UPT ;  /* 0x00000007ff057290 */ /* 0x000ff200087fe4ff */
[----:B------:R2:W-:Y:S02]  /*8110*/  UTMASTG.3D [UR8], [UR4] ;  /* 0x00000008040073b5 */ /* 0x0005e40008010000 */
[----:B--2---:R0:W-:Y:S02]  /*8120*/  UTMACMDFLUSH ;  /* 0x00000000000079b7 */ /* 0x0041e40000000000 */
.L_x_136:
[----:B------:R-:W-:Y:S05]  /*8130*/  BSYNC.RECONVERGENT B0 ;  /* 0x0000000000007941 */ /* 0x000fea0003800200 */
.L_x_135:
[----:B------:R-:W-:Y:S01]  /*8140*/  UIADD3 UR4, UPT, UPT, UR45, 0x1, URZ ;  /* 0x000000012d047890 */ /* 0x000fe2000fffe0ff */
[----:B------:R-:W-:Y:S03]  /*8150*/  BSSY.RECONVERGENT B0, `(.L_x_137) ;  /* 0x0000008000007945 */ /* 0x000fe60003800200 */
[----:B------:R-:W-:Y:S04]  /*8160*/  UISETP.NE.AND UP0, UPT, UR4, 0x3, UPT ;  /* 0x000000030400788c */ /* 0x000fe8000bf05270 */
[----:B------:R-:W-:Y:S02]  /*8170*/  UISETP.EQ.XOR UP1, UPT, UR47, 0x3, !UP0 ;  /* 0x000000032f00788c */ /* 0x000fe4000c722a70 */
[----:B------:R-:W-:Y:S02]  /*8180*/  USEL UR46, UR4, URZ, UP0 ;  /* 0x000000ff042e7287 */ /* 0x000fe40008000000 */
[----:B------:R-:W-:Y:S04]  /*8190*/  USEL UR5, URZ, 0x1, !UP1 ;  /* 0x00000001ff057887 */ /* 0x000fe8000c800000 */
[----:B------:R-:W-:Y:S01]  /*81a0*/  ULOP3.LUT UR55, UR55, UR5, URZ, 0x3c, !UPT ;  /* 0x0000000537377292 */ /* 0x000fe2000f8e3cff */
[----:B------:R-:W-:Y:S11]  /*81b0*/  @P0 BRA `(.L_x_138) ;  /* 0x0000000000040947 */ /* 0x000ff60003800000 */
[----:B------:R-:W-:Y:S04]  /*81c0*/  DEPBAR.LE SB0, 0x1 ;  /* 0x000080400000791a */ /* 0x000fe80000000000 */
.L_x_138:
[----:B------:R-:W-:Y:S05]  /*81d0*/  BSYNC.RECONVERGENT B0 ;  /* 0x0000000000007941 */ /* 0x000fea0003800200 */
.L_x_137:
[----:B------:R-:W-:Y:S01]  /*81e0*/  BAR.SYNC.DEFER_BLOCKING 0x1, 0x80 ;  /* 0x0042000000007b1d */ /* 0x000fe20000010000 */
[----:B------:R-:W-:Y:S01]  /*81f0*/  UISETP.NE.AND UP0, UPT, UR53, -0x2, UPT ;  /* 0xfffffffe3500788c */ /* 0x000fe2000bf05270 */
[----:B------:R-:W-:Y:S08]  /*8200*/  IADD3 R22, PT, PT, R22, 0x1, RZ ;  /* 0x0000000116167810 */ /* 0x000ff00007ffe0ff */
[----:B------:R-:W-:Y:S05]  /*8210*/  BRA.U !UP0, `(.L_x_139) ;  /* 0x0000000108287547 */ /* 0x000fea000b800000 */
[----:B------:R-:W-:Y:S01]  /*8220*/  ISETP.NE.AND P0, PT, R61, RZ, PT ;  /* 0x000000ff3d00720c */ /* 0x000fe20003f05270 */
[----:B------:R-:W-:Y:S01]  /*8230*/  IMAD.U32 R2, RZ, RZ, UR52 ;  /* 0x00000034ff027e24 */ /* 0x000fe2000f8e00ff */
[----:B------:R-:W-:Y:S01]  /*8240*/  UIADD3 UR4, UPT, UPT, UR52, 0x1, URZ ;  /* 0x0000000134047890 */ /* 0x000fe2000fffe0ff */
[----:B------:R-:W-:Y:S03]  /*8250*/  IMAD.U32 R0, RZ, RZ, UR54 ;  /* 0x00000036ff007e24 */ /* 0x000fe6000f8e00ff */
[----:B------:R-:W-:Y:S04]  /*8260*/  UISETP.NE.AND UP0, UPT, UR4, 0x3, UPT ;  /* 0x000000030400788c */ /* 0x000fe8000bf05270 */
[----:B------:R-:W-:Y:S03]  /*8270*/  USEL UR52, UR4, URZ, UP0 ;  /* 0x000000ff04347287 */ /* 0x000fe60008000000 */
[----:B------:R-:W-:Y:S05]  /*8280*/  @P0 LEA R2, R2, UR44, 0x3 ;  /* 0x0000002c02020c11 */ /* 0x000fea000f8e18ff */
[----:B------:R-:W-:Y:S05]  /*8290*/  @P0 VIADD R2, R2, 0x1b8 ;  /* 0x000001b802020836 */ /* 0x000fea0000000000 */
[----:B------:R-:W-:Y:S04]  /*82a0*/  @P0 PRMT R0, R0, 0x654, R2 ;  /* 0x0000065400000816 */ /* 0x000fe80000000002 */
[----:B------:R2:W-:Y:S03]  /*82b0*/  @P0 SYNCS.ARRIVE.TRANS64.RED.A1T0 RZ, [R0+URZ], RZ ;  /* 0x000000ff00ff09a7 */ /* 0x0005e600081004ff */
.L_x_139:
[----:B------:R-:W-:Y:S01]  /*82c0*/  R2UR UR6, R60 ;  /* 0x000000003c0672ca */ /* 0x000fe200000e0000 */
[----:B------:R-:W-:Y:S01]  /*82d0*/  UIADD3 UR53, UPT, UPT, UR53, 0x2, URZ ;  /* 0x0000000235357890 */ /* 0x000fe2000fffe0ff */
[----:B------:R-:W-:Y:S02]  /*82e0*/  R2UR UR5, R47 ;  /* 0x000000002f0572ca */ /* 0x000fe400000e0000 */
[----:B------:R-:W-:Y:S02]  /*82f0*/  R2UR UR4, R48 ;  /* 0x00000000300472ca */ /* 0x000fe400000e0000 */
[----:B------:R-:W-:Y:S02]  /*8300*/  R2UR UR36, R58 ;  /* 0x000000003a2472ca */ /* 0x000fe400000e0000 */
[----:B------:R-:W-:Y:S02]  /*8310*/  ISETP.NE.AND P0, PT, R51, 0x2, PT ;  /* 0x000000023300780c */ /* 0x000fe40003f05270 */
[----:B------:R-:W-:Y:S02]  /*8320*/  ISETP.NE.AND P1, PT, R22, 0x4, PT ;  /* 0x000000041600780c */ /* 0x000fe40003f25270 */
[----:B------:R-:W-:Y:S01]  /*8330*/  SEL R2, RZ, 0x1, P0 ;  /* 0x00000001ff027807 */ /* 0x000fe20000000000 */
[----:B------:R-:W-:Y:S01]  /*8340*/  UISETP.NE.AND UP0, UPT, UR6, URZ, UPT ;  /* 0x000000ff0600728c */ /* 0x000fe2000bf05270 */
[----:B--2---:R-:W-:Y:S01]  /*8350*/  SEL R0, RZ, 0x1, P1 ;  /* 0x00000001ff007807 */ /* 0x004fe20000800000 */
[----:B------:R-:W-:Y:S01]  /*8360*/  UIADD3 UR30, UPT, UPT, UR37, UR5, URZ ;  /* 0x00000005251e7290 */ /* 0x000fe2000fffe0ff */
[----:B------:R-:W-:Y:S01]  /*8370*/  LOP3.LUT R52, R52, R2, RZ, 0x3c, !PT ;  /* 0x0000000234347212 */ /* 0x000fe200078e3cff */
[----:B------:R-:W-:Y:S01]  /*8380*/  UIADD3 UR26, UPT, UPT, UR38, UR4, URZ ;  /* 0x00000004261a7290 */ /* 0x000fe2000fffe0ff */
[----:B------:R-:W-:Y:S02]  /*8390*/  LOP3.LUT R53, R53, R0, RZ, 0x3c, !PT ;  /* 0x0000000035357212 */ /* 0x000fe400078e3cff */
[----:B------:R-:W-:Y:S02]  /*83a0*/  SEL R51, R51, RZ, P0 ;  /* 0x000000ff33337207 */ /* 0x000fe40000000000 */
[----:B------:R-:W-:Y:S01]  /*83b0*/  SEL R22, R22, RZ, P1 ;  /* 0x000000ff16167207 */ /* 0x000fe20000800000 */
[----:B------:R-:W-:Y:S06]  /*83c0*/  BRA.U UP0, `(.L_x_140) ;  /* 0xffffffdd005c7547 */ /* 0x000fec000b83ffff */
[----:B------:R-:W-:-:S13]  /*83d0*/  R2UR UR4, R49 ;  /* 0x00000000310472ca */ /* 0x000fda00000e0000 */
[----:B------:R-:W-:-:S09]  /*83e0*/  UISETP.NE.AND UP0, UPT, UR4, URZ, UPT ;  /* 0x000000ff0400728c */ /* 0x000fd2000bf05270 */
[----:B------:R-:W-:Y:S05]  /*83f0*/  BRA.U !UP0, `(.L_x_141) ;  /* 0x0000000108487547 */ /* 0x000fea000b800000 */
[----:B------:R-:W2:Y:S02]  /*8400*/  LDCU.64 UR4, c[0x0][0x890] ;  /* 0x00011200ff0477ac */ /* 0x000ea40008000a00 */
[----:B--2---:R-:W-:-:S04]  /*8410*/  UISETP.NE.U32.AND UP0, UPT, UR4, URZ, UPT ;  /* 0x000000ff0400728c */ /* 0x004fc8000bf05070 */
[----:B------:R-:W-:-:S09]  /*8420*/  UISETP.NE.AND.EX UP0, UPT, UR5, URZ, UPT, UP0 ;  /* 0x000000ff0500728c */ /* 0x000fd2000bf05300 */
[----:B------:R-:W-:Y:S05]  /*8430*/  BRA.U UP0, `(.L_x_142) ;  /* 0x00000001000c7547 */ /* 0x000fea000b800000 */
[----:B------:R-:W-:-:S13]  /*8440*/  FSETP.NEU.AND P0, PT, R26, RZ, PT ;  /* 0x000000ff1a00720b */ /* 0x000fda0003f0d000 */
[----:B------:R-:W-:Y:S05]  /*8450*/  @!P0 EXIT ;  /* 0x000000000000894d */ /* 0x000fea0003800000 */
[----:B------:R-:W-:Y:S05]  /*8460*/  BRA `(.L_x_141) ;  /* 0x00000000002c7947 */ /* 0x000fea0003800000 */
.L_x_142:
[----:B------:R-:W-:Y:S01]  /*8470*/  ISETP.NE.AND P0, PT, R50, RZ, PT ;  /* 0x000000ff3200720c */ /* 0x000fe20003f05270 */
[----:B------:R-:W-:-:S12]  /*8480*/  BSSY.RECONVERGENT B0, `(.L_x_141) ;  /* 0x0000009000007945 */ /* 0x000fd80003800200 */
[----:B------:R-:W-:Y:S05]  /*8490*/  @P0 BRA `(.L_x_143) ;  /* 0x0000000000140947 */ /* 0x000fea0003800000 */
[----:B------:R-:W2:Y:S02]  /*84a0*/  LDCU.64 UR4, c[0x0][0x888] ;  /* 0x00011100ff0477ac */ /* 0x000ea40008000a00 */
[----:B--2---:R-:W-:-:S04]  /*84b0*/  ISETP.NE.U32.AND P0, PT, RZ, UR4, PT ;  /* 0x00000004ff007c0c */ /* 0x004fc8000bf05070 */
[----:B------:R-:W-:-:S13]  /*84c0*/  ISETP.NE.AND.EX P0, PT, RZ, UR5, PT, P0 ;  /* 0x00000005ff007c0c */ /* 0x000fda000bf05300 */
[----:B------:R-:W-:Y:S05]  /*84d0*/  @!P0 EXIT ;  /* 0x000000000000894d */ /* 0x000fea0003800000 */
[----:B------:R-:W-:Y:S05]  /*84e0*/  BRA `(.L_x_144) ;  /* 0x0000000000087947 */ /* 0x000fea0003800000 */
.L_x_143:
[----:B------:R-:W-:-:S13]  /*84f0*/  FSETP.NEU.AND P0, PT, R26, RZ, PT ;  /* 0x000000ff1a00720b */ /* 0x000fda0003f0d000 */
[----:B------:R-:W-:Y:S05]  /*8500*/  @!P0 EXIT ;  /* 0x000000000000894d */ /* 0x000fea0003800000 */
.L_x_144:
[----:B------:R-:W-:Y:S05]  /*8510*/  BSYNC.RECONVERGENT B0 ;  /* 0x0000000000007941 */ /* 0x000fea0003800200 */
.L_x_141:
[----:B------:R-:W-:Y:S01]  /*8520*/  ULEA UR4, UR52, UR44, 0x3 ;  /* 0x0000002c34047291 */ /* 0x000fe2000f8e18ff */
[----:B------:R-:W-:-:S04]  /*8530*/  DEPBAR.LE SB0, 0x0 ;  /* 0x000080000000791a */ /* 0x000fc80000000000 */
[----:B------:R-:W-:-:S04]  /*8540*/  UIADD3 UR4, UPT, UPT, UR4, 0x1b8, URZ ;  /* 0x000001b804047890 */ /* 0x000fc8000fffe0ff */
[----:B------:R-:W-:-:S09]  /*8550*/  UPRMT UR4, UR54, 0x654, UR4 ;  /* 0x0000065436047896 */ /* 0x000fd20008000004 */
[----:B------:R-:W-:Y:S01]  /*8560*/  SYNCS.ARRIVE.TRANS64.RED.A1T0 RZ, [UR4], RZ ;  /* 0x000000ffffff79a7 */ /* 0x000fe20008100404 */
[----:B------:R-:W-:Y:S05]  /*8570*/  EXIT ;  /* 0x000000000000794d */ /* 0x000fea0003800000 */
.L_x_25:
[----:B---3--:R3:W4:Y:S02]  /*8580*/  SYNCS.PHASECHK.TRANS64.TRYWAIT P0, [R0+URZ+0x250], R2 ;  /* 0x00025002000075a7 */ /* 0x00872400080011ff */
[----:B----4-:R-:W-:Y:S05]  /*8590*/  @!P0 NANOSLEEP.SYNCS 0x989680 ;  /* 0x009896800000895d */ /* 0x010fea0003900000 */
[----:B------:R-:W4:Y:S02]  /*85a0*/  @!P0 SYNCS.PHASECHK.TRANS64 P0, [R0+URZ+0x250], R2 ;  /* 0x00025002000085a7 */ /* 0x000f2400080010ff */
[----:B----4-:R-:W-:Y:S05]  /*85b0*/  @!P0 BRA `(.L_x_25) ;  /* 0xfffffffc00f08947 */ /* 0x010fea000383ffff */
[----:B------:R-:W-:Y:S05]  /*85c0*/  BRA `(.L_x_145) ;  /* 0xffffff9400b87947 */ /* 0x000fea000383ffff */
.L_x_28:
[----:B--2---:R-:W-:-:S07]  /*85d0*/  MOV R0, UR33 ;  /* 0x0000002100007c02 */ /* 0x004fce0008000f00 */
.L_x_146:
[----:B--2---:R2:W3:Y:S02]  /*85e0*/  SYNCS.PHASECHK.TRANS64.TRYWAIT P0, [R0+URZ+0xd0], R3 ;  /* 0x0000d003000075a7 */ /* 0x0044e400080011ff */
[----:B---3--:R-:W-:Y:S05]  /*85f0*/  @!P0 NANOSLEEP.SYNCS 0x989680 ;  /* 0x009896800000895d */ /* 0x008fea0003900000 */
[----:B------:R-:W3:Y:S02]  /*8600*/  @!P0 SYNCS.PHASECHK.TRANS64 P0, [R0+URZ+0xd0], R3 ;  /* 0x0000d003000085a7 */ /* 0x000ee400080010ff */
[----:B---3--:R-:W-:Y:S05]  /*8610*/  @!P0 BRA `(.L_x_146) ;  /* 0xfffffffc00f08947 */ /* 0x008fea000383ffff */
[----:B------:R-:W-:Y:S05]  /*8620*/  BRA `(.L_x_27) ;  /* 0xffffff9800007947 */ /* 0x000fea000383ffff */
.L_x_35:
[----:B-1----:R-:W-:-:S07]  /*8630*/  MOV R0, UR17 ;  /* 0x0000001100007c02 */ /* 0x002fce0008000f00 */
.L_x_147:
[----:B-1----:R1:W2:Y:S02]  /*8640*/  SYNCS.PHASECHK.TRANS64.TRYWAIT P0, [R0+URZ+0xd0], R3 ;  /* 0x0000d003000075a7 */ /* 0x0022a400080011ff */
[----:B--2---:R-:W-:Y:S05]  /*8650*/  @!P0 NANOSLEEP.SYNCS 0x989680 ;  /* 0x009896800000895d */ /* 0x004fea0003900000 */
[----:B------:R-:W2:Y:S02]  /*8660*/  @!P0 SYNCS.PHASECHK.TRANS64 P0, [R0+URZ+0xd0], R3 ;  /* 0x0000d003000085a7 */ /* 0x000ea400080010ff */
[----:B--2---:R-:W-:Y:S05]  /*8670*/  @!P0 BRA `(.L_x_147) ;  /* 0xfffffffc00f08947 */ /* 0x004fea000383ffff */
[----:B------:R-:W-:Y:S05]  /*8680*/  BRA `(.L_x_34) ;  /* 0xffffff9800c07947 */ /* 0x000fea000383ffff */
.L_x_40:
[----:B-1----:R1:W2:Y:S02]  /*8690*/  SYNCS.PHASECHK.TRANS64.TRYWAIT P0, [R3+URZ+0x1e0], R0 ;  /* 0x0001e000030075a7 */ /* 0x0022a400080011ff */
[----:B--2---:R-:W-:Y:S05]  /*86a0*/  @!P0 NANOSLEEP.SYNCS 0x989680 ;  /* 0x009896800000895d */ /* 0x004fea0003900000 */
[----:B------:R-:W2:Y:S02]  /*86b0*/  @!P0 SYNCS.PHASECHK.TRANS64 P0, [R3+URZ+0x1e0], R0 ;  /* 0x0001e000030085a7 */ /* 0x000ea400080010ff */
[----:B--2---:R-:W-:Y:S05]  /*86c0*/  @!P0 BRA `(.L_x_40) ;  /* 0xfffffffc00f08947 */ /* 0x004fea000383ffff */
[----:B------:R-:W-:Y:S05]  /*86d0*/  BRA `(.L_x_148) ;  /* 0xffffff9c00687947 */ /* 0x000fea000383ffff */
.L_x_44:
[----:B------:R-:W-:-:S07]  /*86e0*/  MOV R0, UR4 ;  /* 0x0000000400007c02 */ /* 0x000fce0008000f00 */
.L_x_149:
[----:B-1----:R1:W2:Y:S02]  /*86f0*/  SYNCS.PHASECHK.TRANS64.TRYWAIT P0, [R0+URZ], R2 ;  /* 0x00000002000075a7 */ /* 0x0022a400080011ff */
[----:B--2---:R-:W-:Y:S05]  /*8700*/  @!P0 NANOSLEEP.SYNCS 0x989680 ;  /* 0x009896800000895d */ /* 0x004fea0003900000 */
[----:B------:R-:W2:Y:S02]  /*8710*/  @!P0 SYNCS.PHASECHK.TRANS64 P0, [R0+URZ], R2 ;  /* 0x00000002000085a7 */ /* 0x000ea400080010ff */
[----:B--2---:R-:W-:Y:S05]  /*8720*/  @!P0 BRA `(.L_x_149) ;  /* 0xfffffffc00f08947 */ /* 0x004fea000383ffff */
[----:B------:R-:W-:Y:S05]  /*8730*/  BRA `(.L_x_150) ;  /* 0xffffffa400147947 */ /* 0x000fea000383ffff */
.L_x_45:
[----:B------:R-:W-:-:S07]  /*8740*/  MOV R0, UR5 ;  /* 0x0000000500007c02 */ /* 0x000fce0008000f00 */
.L_x_151:
[----:B-1----:R1:W2:Y:S02]  /*8750*/  SYNCS.PHASECHK.TRANS64.TRYWAIT P0, [R0+URZ], R3 ;  /* 0x00000003000075a7 */ /* 0x0022a400080011ff */
[----:B--2---:R-:W-:Y:S05]  /*8760*/  @!P0 NANOSLEEP.SYNCS 0x989680 ;  /* 0x009896800000895d */ /* 0x004fea0003900000 */
[----:B------:R-:W2:Y:S02]  /*8770*/  @!P0 SYNCS.PHASECHK.TRANS64 P0, [R0+URZ], R3 ;  /* 0x00000003000085a7 */ /* 0x000ea400080010ff */
[----:B--2---:R-:W-:Y:S05]  /*8780*/  @!P0 BRA `(.L_x_151) ;  /* 0xfffffffc00f08947 */ /* 0x004fea000383ffff */
[----:B------:R-:W-:Y:S05]  /*8790*/  BRA `(.L_x_152) ;  /* 0xffffffa400207947 */ /* 0x000fea000383ffff */
.L_x_46:
[----:B------:R-:W-:-:S07]  /*87a0*/  MOV R0, UR5 ;  /* 0x0000000500007c02 */ /* 0x000fce0008000f00 */
.L_x_153:
[----:B-1----:R1:W2:Y:S02]  /*87b0*/  SYNCS.PHASECHK.TRANS64.TRYWAIT P0, [R0+URZ], R3 ;  /* 0x00000003000075a7 */ /* 0x0022a400080011ff */
[----:B--2---:R-:W-:Y:S05]  /*87c0*/  @!P0 NANOSLEEP.SYNCS 0x989680 ;  /* 0x009896800000895d */ /* 0x004fea0003900000 */
[----:B------:R-:W2:Y:S02]  /*87d0*/  @!P0 SYNCS.PHASECHK.TRANS64 P0, [R0+URZ], R3 ;  /* 0x00000003000085a7 */ /* 0x000ea400080010ff */
[----:B--2---:R-:W-:Y:S05]  /*87e0*/  @!P0 BRA `(.L_x_153) ;  /* 0xfffffffc00f08947 */ /* 0x004fea000383ffff */
[----:B------:R-:W-:Y:S05]  /*87f0*/  BRA `(.L_x_154) ;  /* 0xffffffa4002c7947 */ /* 0x000fea000383ffff */
.L_x_47:
[----:B------:R-:W-:-:S07]  /*8800*/  MOV R0, UR5 ;  /* 0x0000000500007c02 */ /* 0x000fce0008000f00 */
.L_x_155:
[----:B-1----:R1:W2:Y:S02]  /*8810*/  SYNCS.PHASECHK.TRANS64.TRYWAIT P0, [R0+URZ], R3 ;  /* 0x00000003000075a7 */ /* 0x0022a400080011ff */
[----:B--2---:R-:W-:Y:S05]  /*8820*/  @!P0 NANOSLEEP.SYNCS 0x989680 ;  /* 0x009896800000895d */ /* 0x004fea0003900000 */
[----:B------:R-:W2:Y:S02]  /*8830*/  @!P0 SYNCS.PHASECHK.TRANS64 P0, [R0+URZ], R3 ;  /* 0x00000003000085a7 */ /* 0x000ea400080010ff */
[----:B--2---:R-:W-:Y:S05]  /*8840*/  @!P0 BRA `(.L_x_155) ;  /* 0xfffffffc00f08947 */ /* 0x004fea000383ffff */
[----:B------:R-:W-:Y:S05]  /*8850*/  BRA `(.L_x_156) ;  /* 0xffffffa400387947 */ /* 0x000fea000383ffff */
.L_x_48:
[----:B------:R-:W-:-:S07]  /*8860*/  MOV R0, UR5 ;  /* 0x0000000500007c02 */ /* 0x000fce0008000f00 */
.L_x_157:
[----:B-1----:R1:W2:Y:S02]  /*8870*/  SYNCS.PHASECHK.TRANS64.TRYWAIT P0, [R0+URZ], R3 ;  /* 0x00000003000075a7 */ /* 0x0022a400080011ff */
[----:B--2---:R-:W-:Y:S05]  /*8880*/  @!P0 NANOSLEEP.SYNCS 0x989680 ;  /* 0x009896800000895d */ /* 0x004fea0003900000 */
[----:B------:R-:W2:Y:S02]  /*8890*/  @!P0 SYNCS.PHASECHK.TRANS64 P0, [R0+URZ], R3 ;  /* 0x00000003000085a7 */ /* 0x000ea400080010ff */
[----:B--2---:R-:W-:Y:S05]  /*88a0*/  @!P0 BRA `(.L_x_157) ;  /* 0xfffffffc00f08947 */ /* 0x004fea000383ffff */
[----:B------:R-:W-:Y:S05]  /*88b0*/  BRA `(.L_x_158) ;  /* 0xffffffa400447947 */ /* 0x000fea000383ffff */
.L_x_49:
[----:B------:R-:W-:-:S07]  /*88c0*/  MOV R0, UR5 ;  /* 0x0000000500007c02 */ /* 0x000fce0008000f00 */
.L_x_159:
[----:B-1----:R1:W2:Y:S02]  /*88d0*/  SYNCS.PHASECHK.TRANS64.TRYWAIT P0, [R0+URZ], R3 ;  /* 0x00000003000075a7 */ /* 0x0022a400080011ff */
[----:B--2---:R-:W-:Y:S05]  /*88e0*/  @!P0 NANOSLEEP.SYNCS 0x989680 ;  /* 0x009896800000895d */ /* 0x004fea0003900000 */
[----:B------:R-:W2:Y:S02]  /*88f0*/  @!P0 SYNCS.PHASECHK.TRANS64 P0, [R0+URZ], R3 ;  /* 0x00000003000085a7 */ /* 0x000ea400080010ff */
[----:B--2---:R-:W-:Y:S05]  /*8900*/  @!P0 BRA `(.L_x_159) ;  /* 0xfffffffc00f08947 */ /* 0x004fea000383ffff */
[----:B------:R-:W-:Y:S05]  /*8910*/  BRA `(.L_x_160) ;  /* 0xffffffa400507947 */ /* 0x000fea000383ffff */
.L_x_50:
[----:B------:R-:W-:-:S07]  /*8920*/  MOV R0, UR5 ;  /* 0x0000000500007c02 */ /* 0x000fce0008000f00 */
.L_x_161:
[----:B-1----:R1:W2:Y:S02]  /*8930*/  SYNCS.PHASECHK.TRANS64.TRYWAIT P0, [R0+URZ], R3 ;  /* 0x00000003000075a7 */ /* 0x0022a400080011ff */
[----:B--2---:R-:W-:Y:S05]  /*8940*/  @!P0 NANOSLEEP.SYNCS 0x989680 ;  /* 0x009896800000895d */ /* 0x004fea0003900000 */
[----:B------:R-:W2:Y:S02]  /*8950*/  @!P0 SYNCS.PHASECHK.TRANS64 P0, [R0+URZ], R3 ;  /* 0x00000003000085a7 */ /* 0x000ea400080010ff */
[----:B--2---:R-:W-:Y:S05]  /*8960*/  @!P0 BRA `(.L_x_161) ;  /* 0xfffffffc00f08947 */ /* 0x004fea000383ffff */
[----:B------:R-:W-:Y:S05]  /*8970*/  BRA `(.L_x_162) ;  /* 0xffffffa4005c7947 */ /* 0x000fea000383ffff */
.L_x_51:
[----:B------:R-:W-:-:S07]  /*8980*/  MOV R0, UR5 ;  /* 0x0000000500007c02 */ /* 0x000fce0008000f00 */
.L_x_163:
[----:B-1----:R1:W2:Y:S02]  /*8990*/  SYNCS.PHASECHK.TRANS64.TRYWAIT P0, [R0+URZ], R3 ;  /* 0x00000003000075a7 */ /* 0x0022a400080011ff */
[----:B--2---:R-:W-:Y:S05]  /*89a0*/  @!P0 NANOSLEEP.SYNCS 0x989680 ;  /* 0x009896800000895d */ /* 0x004fea0003900000 */
[----:B------:R-:W2:Y:S02]  /*89b0*/  @!P0 SYNCS.PHASECHK.TRANS64 P0, [R0+URZ], R3 ;  /* 0x00000003000085a7 */ /* 0x000ea400080010ff */
[----:B--2---:R-:W-:Y:S05]  /*89c0*/  @!P0 BRA `(.L_x_163) ;  /* 0xfffffffc00f08947 */ /* 0x004fea000383ffff */
[----:B------:R-:W-:Y:S05]  /*89d0*/  BRA `(.L_x_164) ;  /* 0xffffffa400687947 */ /* 0x000fea000383ffff */
.L_x_52:
[----:B------:R-:W-:-:S07]  /*89e0*/  MOV R0, UR5 ;  /* 0x0000000500007c02 */ /* 0x000fce0008000f00 */
.L_x_165:
[----:B-1----:R1:W2:Y:S02]  /*89f0*/  SYNCS.PHASECHK.TRANS64.TRYWAIT P0, [R0+URZ], R3 ;  /* 0x00000003000075a7 */ /* 0x0022a400080011ff */
[----:B--2---:R-:W-:Y:S05]  /*8a00*/  @!P0 NANOSLEEP.SYNCS 0x989680 ;  /* 0x009896800000895d */ /* 0x004fea0003900000 */
[----:B------:R-:W2:Y:S02]  /*8a10*/  @!P0 SYNCS.PHASECHK.TRANS64 P0, [R0+URZ], R3 ;  /* 0x00000003000085a7 */ /* 0x000ea400080010ff */
[----:B--2---:R-:W-:Y:S05]  /*8a20*/  @!P0 BRA `(.L_x_165) ;  /* 0xfffffffc00f08947 */ /* 0x004fea000383ffff */
[----:B------:R-:W-:Y:S05]  /*8a30*/  BRA `(.L_x_166) ;  /* 0xffffffa400747947 */ /* 0x000fea000383ffff */
.L_x_53:
[----:B------:R-:W-:-:S07]  /*8a40*/  MOV R0, UR5 ;  /* 0x0000000500007c02 */ /* 0x000fce0008000f00 */
.L_x_167:
[----:B-1----:R1:W2:Y:S02]  /*8a50*/  SYNCS.PHASECHK.TRANS64.TRYWAIT P0, [R0+URZ], R3 ;  /* 0x00000003000075a7 */ /* 0x0022a400080011ff */
[----:B--2---:R-:W-:Y:S05]  /*8a60*/  @!P0 NANOSLEEP.SYNCS 0x989680 ;  /* 0x009896800000895d */ /* 0x004fea0003900000 */
[----:B------:R-:W2:Y:S02]  /*8a70*/  @!P0 SYNCS.PHASECHK.TRANS64 P0, [R0+URZ], R3 ;  /* 0x00000003000085a7 */ /* 0x000ea400080010ff */
[----:B--2---:R-:W-:Y:S05]  /*8a80*/  @!P0 BRA `(.L_x_167) ;  /* 0xfffffffc00f08947 */ /* 0x004fea000383ffff */
[----:B------:R-:W-:Y:S05]  /*8a90*/  BRA `(.L_x_168) ;  /* 0xffffffa400807947 */ /* 0x000fea000383ffff */
.L_x_54:
[----:B------:R-:W-:-:S07]  /*8aa0*/  MOV R0, UR5 ;  /* 0x0000000500007c02 */ /* 0x000fce0008000f00 */
.L_x_169:
[----:B-1----:R1:W2:Y:S02]  /*8ab0*/  SYNCS.PHASECHK.TRANS64.TRYWAIT P0, [R0+URZ], R3 ;  /* 0x00000003000075a7 */ /* 0x0022a400080011ff */
[----:B--2---:R-:W-:Y:S05]  /*8ac0*/  @!P0 NANOSLEEP.SYNCS 0x989680 ;  /* 0x009896800000895d */ /* 0x004fea0003900000 */
[----:B------:R-:W2:Y:S02]  /*8ad0*/  @!P0 SYNCS.PHASECHK.TRANS64 P0, [R0+URZ], R3 ;  /* 0x00000003000085a7 */ /* 0x000ea400080010ff */
[----:B--2---:R-:W-:Y:S05]  /*8ae0*/  @!P0 BRA `(.L_x_169) ;  /* 0xfffffffc00f08947 */ /* 0x004fea000383ffff */
[----:B------:R-:W-:Y:S05]  /*8af0*/  BRA `(.L_x_170) ;  /* 0xffffffa4008c7947 */ /* 0x000fea000383ffff */
.L_x_55:
[----:B------:R-:W-:-:S07]  /*8b00*/  MOV R0, UR5 ;  /* 0x0000000500007c02 */ /* 0x000fce0008000f00 */
.L_x_171:
[----:B-1----:R1:W2:Y:S02]  /*8b10*/  SYNCS.PHASECHK.TRANS64.TRYWAIT P0, [R0+URZ], R3 ;  /* 0x00000003000075a7 */ /* 0x0022a400080011ff */
[----:B--2---:R-:W-:Y:S05]  /*8b20*/  @!P0 NANOSLEEP.SYNCS 0x989680 ;  /* 0x009896800000895d */ /* 0x004fea0003900000 */
[----:B------:R-:W2:Y:S02]  /*8b30*/  @!P0 SYNCS.PHASECHK.TRANS64 P0, [R0+URZ], R3 ;  /* 0x00000003000085a7 */ /* 0x000ea400080010ff */
[----:B--2---:R-:W-:Y:S05]  /*8b40*/  @!P0 BRA `(.L_x_171) ;  /* 0xfffffffc00f08947 */ /* 0x004fea000383ffff */
[----:B------:R-:W-:Y:S05]  /*8b50*/  BRA `(.L_x_172) ;  /* 0xffffffa400987947 */ /* 0x000fea000383ffff */
.L_x_56:
[----:B------:R-:W-:-:S07]  /*8b60*/  MOV R0, UR5 ;  /* 0x0000000500007c02 */ /* 0x000fce0008000f00 */
.L_x_173:
[----:B-1----:R1:W2:Y:S02]  /*8b70*/  SYNCS.PHASECHK.TRANS64.TRYWAIT P0, [R0+URZ], R3 ;  /* 0x00000003000075a7 */ /* 0x0022a400080011ff */
[----:B--2---:R-:W-:Y:S05]  /*8b80*/  @!P0 NANOSLEEP.SYNCS 0x989680 ;  /* 0x009896800000895d */ /* 0x004fea0003900000 */
[----:B------:R-:W2:Y:S02]  /*8b90*/  @!P0 SYNCS.PHASECHK.TRANS64 P0, [R0+URZ], R3 ;  /* 0x00000003000085a7 */ /* 0x000ea400080010ff */
[----:B--2---:R-:W-:Y:S05]  /*8ba0*/  @!P0 BRA `(.L_x_173) ;  /* 0xfffffffc00f08947 */ /* 0x004fea000383ffff */
[----:B------:R-:W-:Y:S05]  /*8bb0*/  BRA `(.L_x_174) ;  /* 0xffffffa400a47947 */ /* 0x000fea000383ffff */
.L_x_57:
[----:B------:R-:W-:-:S07]  /*8bc0*/  MOV R0, UR5 ;  /* 0x0000000500007c02 */ /* 0x000fce0008000f00 */
.L_x_175:
[----:B-1----:R1:W2:Y:S02]  /*8bd0*/  SYNCS.PHASECHK.TRANS64.TRYWAIT P0, [R0+URZ], R3 ;  /* 0x00000003000075a7 */ /* 0x0022a400080011ff */
[----:B--2---:R-:W-:Y:S05]  /*8be0*/  @!P0 NANOSLEEP.SYNCS 0x989680 ;  /* 0x009896800000895d */ /* 0x004fea0003900000 */
[----:B------:R-:W2:Y:S02]  /*8bf0*/  @!P0 SYNCS.PHASECHK.TRANS64 P0, [R0+URZ], R3 ;  /* 0x00000003000085a7 */ /* 0x000ea400080010ff */
[----:B--2---:R-:W-:Y:S05]  /*8c00*/  @!P0 BRA `(.L_x_175) ;  /* 0xfffffffc00f08947 */ /* 0x004fea000383ffff */
[----:B------:R-:W-:Y:S05]  /*8c10*/  BRA `(.L_x_176) ;  /* 0xffffffa400b07947 */ /* 0x000fea000383ffff */
.L_x_58:
[----:B------:R-:W-:-:S07]  /*8c20*/  MOV R0, UR5 ;  /* 0x0000000500007c02 */ /* 0x000fce0008000f00 */
.L_x_177:
[----:B-1----:R1:W2:Y:S02]  /*8c30*/  SYNCS.PHASECHK.TRANS64.TRYWAIT P0, [R0+URZ], R3 ;  /* 0x00000003000075a7 */ /* 0x0022a400080011ff */
[----:B--2---:R-:W-:Y:S05]  /*8c40*/  @!P0 NANOSLEEP.SYNCS 0x989680 ;  /* 0x009896800000895d */ /* 0x004fea0003900000 */
[----:B------:R-:W2:Y:S02]  /*8c50*/  @!P0 SYNCS.PHASECHK.TRANS64 P0, [R0+URZ], R3 ;  /* 0x00000003000085a7 */ /* 0x000ea400080010ff */
[----:B--2---:R-:W-:Y:S05]  /*8c60*/  @!P0 BRA `(.L_x_177) ;  /* 0xfffffffc00f08947 */ /* 0x004fea000383ffff */
[----:B------:R-:W-:Y:S05]  /*8c70*/  BRA `(.L_x_178) ;  /* 0xffffffa400bc7947 */ /* 0x000fea000383ffff */
.L_x_59:
[----:B------:R-:W-:-:S07]  /*8c80*/  MOV R0, UR5 ;  /* 0x0000000500007c02 */ /* 0x000fce0008000f00 */
.L_x_179:
[----:B-1----:R1:W2:Y:S02]  /*8c90*/  SYNCS.PHASECHK.TRANS64.TRYWAIT P0, [R0+URZ], R3 ;  /* 0x00000003000075a7 */ /* 0x0022a400080011ff */
[----:B--2---:R-:W-:Y:S05]  /*8ca0*/  @!P0 NANOSLEEP.SYNCS 0x989680 ;  /* 0x009896800000895d */ /* 0x004fea0003900000 */
[----:B------:R-:W2:Y:S02]  /*8cb0*/  @!P0 SYNCS.PHASECHK.TRANS64 P0, [R0+URZ], R3 ;  /* 0x00000003000085a7 */ /* 0x000ea400080010ff */
[----:B--2---:R-:W-:Y:S05]  /*8cc0*/  @!P0 BRA `(.L_x_179) ;  /* 0xfffffffc00f08947 */ /* 0x004fea000383ffff */
[----:B------:R-:W-:Y:S05]  /*8cd0*/  BRA `(.L_x_180) ;  /* 0xffffffa400c87947 */ /* 0x000fea000383ffff */
.L_x_60:
[----:B------:R-:W-:-:S07]  /*8ce0*/  MOV R0, UR5 ;  /* 0x0000000500007c02 */ /* 0x000fce0008000f00 */
.L_x_181:
[----:B-1----:R1:W2:Y:S02]  /*8cf0*/  SYNCS.PHASECHK.TRANS64.TRYWAIT P0, [R0+URZ], R3 ;  /* 0x00000003000075a7 */ /* 0x0022a400080011ff */
[----:B--2---:R-:W-:Y:S05]  /*8d00*/  @!P0 NANOSLEEP.SYNCS 0x989680 ;  /* 0x009896800000895d */ /* 0x004fea0003900000 */
[----:B------:R-:W2:Y:S02]  /*8d10*/  @!P0 SYNCS.PHASECHK.TRANS64 P0, [R0+URZ], R3 ;  /* 0x00000003000085a7 */ /* 0x000ea400080010ff */
[----:B--2---:R-:W-:Y:S05]  /*8d20*/  @!P0 BRA `(.L_x_181) ;  /* 0xfffffffc00f08947 */ /* 0x004fea000383ffff */
[----:B------:R-:W-:Y:S05]  /*8d30*/  BRA `(.L_x_182) ;  /* 0xffffffa400d47947 */ /* 0x000fea000383ffff */
.L_x_61:
[----:B------:R-:W-:-:S07]  /*8d40*/  MOV R0, UR5 ;  /* 0x0000000500007c02 */ /* 0x000fce0008000f00 */
.L_x_183:
[----:B-1----:R1:W2:Y:S02]  /*8d50*/  SYNCS.PHASECHK.TRANS64.TRYWAIT P0, [R0+URZ], R3 ;  /* 0x00000003000075a7 */ /* 0x0022a400080011ff */
[----:B--2---:R-:W-:Y:S05]  /*8d60*/  @!P0 NANOSLEEP.SYNCS 0x989680 ;  /* 0x009896800000895d */ /* 0x004fea0003900000 */
[----:B------:R-:W2:Y:S02]  /*8d70*/  @!P0 SYNCS.PHASECHK.TRANS64 P0, [R0+URZ], R3 ;  /* 0x00000003000085a7 */ /* 0x000ea400080010ff */
[----:B--2---:R-:W-:Y:S05]  /*8d80*/  @!P0 BRA `(.L_x_183) ;  /* 0xfffffffc00f08947 */ /* 0x004fea000383ffff */
[----:B------:R-:W-:Y:S05]  /*8d90*/  BRA `(.L_x_184) ;  /* 0xffffffa400e07947 */ /* 0x000fea000383ffff */
.L_x_62:
[----:B------:R-:W-:-:S07]  /*8da0*/  MOV R0, UR5 ;  /* 0x0000000500007c02 */ /* 0x000fce0008000f00 */
.L_x_185:
[----:B-1----:R1:W2:Y:S02]  /*8db0*/  SYNCS.PHASECHK.TRANS64.TRYWAIT P0, [R0+URZ], R3 ;  /* 0x00000003000075a7 */ /* 0x0022a400080011ff */
[----:B--2---:R-:W-:Y:S05]  /*8dc0*/  @!P0 NANOSLEEP.SYNCS 0x989680 ;  /* 0x009896800000895d */ /* 0x004fea0003900000 */
[----:B------:R-:W2:Y:S02]  /*8dd0*/  @!P0 SYNCS.PHASECHK.TRANS64 P0, [R0+URZ], R3 ;  /* 0x00000003000085a7 */ /* 0x000ea400080010ff */
[----:B--2---:R-:W-:Y:S05]  /*8de0*/  @!P0 BRA `(.L_x_185) ;  /* 0xfffffffc00f08947 */ /* 0x004fea000383ffff */
[----:B------:R-:W-:Y:S05]  /*8df0*/  BRA `(.L_x_186) ;  /* 0xffffffa400ec7947 */ /* 0x000fea000383ffff */
.L_x_63:
[----:B------:R-:W-:-:S07]  /*8e00*/  MOV R0, UR5 ;  /* 0x0000000500007c02 */ /* 0x000fce0008000f00 */
.L_x_187:
[----:B-1----:R1:W2:Y:S02]  /*8e10*/  SYNCS.PHASECHK.TRANS64.TRYWAIT P0, [R0+URZ], R3 ;  /* 0x00000003000075a7 */ /* 0x0022a400080011ff */
[----:B--2---:R-:W-:Y:S05]  /*8e20*/  @!P0 NANOSLEEP.SYNCS 0x989680 ;  /* 0x009896800000895d */ /* 0x004fea0003900000 */
[----:B------:R-:W2:Y:S02]  /*8e30*/  @!P0 SYNCS.PHASECHK.TRANS64 P0, [R0+URZ], R3 ;  /* 0x00000003000085a7 */ /* 0x000ea400080010ff */
[----:B--2---:R-:W-:Y:S05]  /*8e40*/  @!P0 BRA `(.L_x_187) ;  /* 0xfffffffc00f08947 */ /* 0x004fea000383ffff */
[----:B------:R-:W-:Y:S05]  /*8e50*/  BRA `(.L_x_188) ;  /* 0xffffffa400f87947 */ /* 0x000fea000383ffff */
.L_x_64:
[----:B------:R-:W-:-:S07]  /*8e60*/  MOV R0, UR5 ;  /* 0x0000000500007c02 */ /* 0x000fce0008000f00 */
.L_x_189:
[----:B-1----:R1:W2:Y:S02]  /*8e70*/  SYNCS.PHASECHK.TRANS64.TRYWAIT P0, [R0+URZ], R3 ;  /* 0x00000003000075a7 */ /* 0x0022a400080011ff */
[----:B--2---:R-:W-:Y:S05]  /*8e80*/  @!P0 NANOSLEEP.SYNCS 0x989680 ;  /* 0x009896800000895d */ /* 0x004fea0003900000 */
[----:B------:R-:W2:Y:S02]  /*8e90*/  @!P0 SYNCS.PHASECHK.TRANS64 P0, [R0+URZ], R3 ;  /* 0x00000003000085a7 */ /* 0x000ea400080010ff */
[----:B--2---:R-:W-:Y:S05]  /*8ea0*/  @!P0 BRA `(.L_x_189) ;  /* 0xfffffffc00f08947 */ /* 0x004fea000383ffff */
[----:B------:R-:W-:Y:S05]  /*8eb0*/  BRA `(.L_x_190) ;  /* 0xffffffa800047947 */ /* 0x000fea000383ffff */
.L_x_65:
[----:B------:R-:W-:-:S07]  /*8ec0*/  MOV R0, UR5 ;  /* 0x0000000500007c02 */ /* 0x000fce0008000f00 */
.L_x_191:
[----:B-1----:R1:W2:Y:S02]  /*8ed0*/  SYNCS.PHASECHK.TRANS64.TRYWAIT P0, [R0+URZ], R3 ;  /* 0x00000003000075a7 */ /* 0x0022a400080011ff */
[----:B--2---:R-:W-:Y:S05]  /*8ee0*/  @!P0 NANOSLEEP.SYNCS 0x989680 ;  /* 0x009896800000895d */ /* 0x004fea0003900000 */
[----:B------:R-:W2:Y:S02]  /*8ef0*/  @!P0 SYNCS.PHASECHK.TRANS64 P0, [R0+URZ], R3 ;  /* 0x00000003000085a7 */ /* 0x000ea400080010ff */
[----:B--2---:R-:W-:Y:S05]  /*8f00*/  @!P0 BRA `(.L_x_191) ;  /* 0xfffffffc00f08947 */ /* 0x004fea000383ffff */
[----:B------:R-:W-:Y:S05]  /*8f10*/  BRA `(.L_x_192) ;  /* 0xffffffa800107947 */ /* 0x000fea000383ffff */
.L_x_66:
[----:B------:R-:W-:-:S07]  /*8f20*/  MOV R0, UR5 ;  /* 0x0000000500007c02 */ /* 0x000fce0008000f00 */
.L_x_193:
[----:B-1----:R1:W2:Y:S02]  /*8f30*/  SYNCS.PHASECHK.TRANS64.TRYWAIT P0, [R0+URZ], R3 ;  /* 0x00000003000075a7 */ /* 0x0022a400080011ff */
[----:B--2---:R-:W-:Y:S05]  /*8f40*/  @!P0 NANOSLEEP.SYNCS 0x989680 ;  /* 0x009896800000895d */ /* 0x004fea0003900000 */
[----:B------:R-:W2:Y:S02]  /*8f50*/  @!P0 SYNCS.PHASECHK.TRANS64 P0, [R0+URZ], R3 ;  /* 0x00000003000085a7 */ /* 0x000ea400080010ff */
[----:B--2---:R-:W-:Y:S05]  /*8f60*/  @!P0 BRA `(.L_x_193) ;  /* 0xfffffffc00f08947 */ /* 0x004fea000383ffff */
[----:B------:R-:W-:Y:S05]  /*8f70*/  BRA `(.L_x_194) ;  /* 0xffffffa8001c7947 */ /* 0x000fea000383ffff */
.L_x_67:
[----:B------:R-:W-:-:S07]  /*8f80*/  MOV R0, UR5 ;  /* 0x0000000500007c02 */ /* 0x000fce0008000f00 */
.L_x_195:
[----:B-1----:R1:W2:Y:S02]  /*8f90*/  SYNCS.PHASECHK.TRANS64.TRYWAIT P0, [R0+URZ], R3 ;  /* 0x00000003000075a7 */ /* 0x0022a400080011ff */
[----:B--2---:R-:W-:Y:S05]  /*8fa0*/  @!P0 NANOSLEEP.SYNCS 0x989680 ;  /* 0x009896800000895d */ /* 0x004fea0003900000 */
[----:B------:R-:W2:Y:S02]  /*8fb0*/  @!P0 SYNCS.PHASECHK.TRANS64 P0, [R0+URZ], R3 ;  /* 0x00000003000085a7 */ /* 0x000ea400080010ff */
[----:B--2---:R-:W-:Y:S05]  /*8fc0*/  @!P0 BRA `(.L_x_195) ;  /* 0xfffffffc00f08947 */ /* 0x004fea000383ffff */
[----:B------:R-:W-:Y:S05]  /*8fd0*/  BRA `(.L_x_196) ;  /* 0xffffffa800287947 */ /* 0x000fea000383ffff */
.L_x_68:
[----:B------:R-:W-:-:S07]  /*8fe0*/  MOV R0, UR5 ;  /* 0x0000000500007c02 */ /* 0x000fce0008000f00 */
.L_x_197:
[----:B-1----:R1:W2:Y:S02]  /*8ff0*/  SYNCS.PHASECHK.TRANS64.TRYWAIT P0, [R0+URZ], R3 ;  /* 0x00000003000075a7 */ /* 0x0022a400080011ff */
[----:B--2---:R-:W-:Y:S05]  /*9000*/  @!P0 NANOSLEEP.SYNCS 0x989680 ;  /* 0x009896800000895d */ /* 0x004fea0003900000 */
[----:B------:R-:W2:Y:S02]  /*9010*/  @!P0 SYNCS.PHASECHK.TRANS64 P0, [R0+URZ], R3 ;  /* 0x00000003000085a7 */ /* 0x000ea400080010ff */
[----:B--2---:R-:W-:Y:S05]  /*9020*/  @!P0 BRA `(.L_x_197) ;  /* 0xfffffffc00f08947 */ /* 0x004fea000383ffff */
[----:B------:R-:W-:Y:S05]  /*9030*/  BRA `(.L_x_198) ;  /* 0xffffffa800347947 */ /* 0x000fea000383ffff */
.L_x_71:
[----:B--2---:R2:W3:Y:S02]  /*9040*/  SYNCS.PHASECHK.TRANS64.TRYWAIT P0, [R2+URZ+0x240], R4 ;  /* 0x00024004020075a7 */ /* 0x0044e400080011ff */
[----:B---3--:R-:W-:Y:S05]  /*9050*/  @!P0 NANOSLEEP.SYNCS 0x989680 ;  /* 0x009896800000895d */ /* 0x008fea0003900000 */
[----:B------:R-:W3:Y:S02]  /*9060*/  @!P0 SYNCS.PHASECHK.TRANS64 P0, [R2+URZ+0x240], R4 ;  /* 0x00024004020085a7 */ /* 0x000ee400080010ff */
[----:B---3--:R-:W-:Y:S05]  /*9070*/  @!P0 BRA `(.L_x_71) ;  /* 0xfffffffc00f08947 */ /* 0x008fea000383ffff */
[----:B------:R-:W-:Y:S05]  /*9080*/  BRA `(.L_x_199) ;  /* 0xffffffa800907947 */ /* 0x000fea000383ffff */
.L_x_72:
[----:B------:R-:W-:-:S07]  /*9090*/  MOV R2, UR4 ;  /* 0x0000000400027c02 */ /* 0x000fce0008000f00 */
.L_x_200:
[----:B--2---:R2:W3:Y:S02]  /*90a0*/  SYNCS.PHASECHK.TRANS64.TRYWAIT P0, [R2+URZ+0x1f0], R5 ;  /* 0x0001f005020075a7 */ /* 0x0044e400080011ff */
[----:B---3--:R-:W-:Y:S05]  /*90b0*/  @!P0 NANOSLEEP.SYNCS 0x989680 ;  /* 0x009896800000895d */ /* 0x008fea0003900000 */
[----:B------:R-:W3:Y:S02]  /*90c0*/  @!P0 SYNCS.PHASECHK.TRANS64 P0, [R2+URZ+0x1f0], R5 ;  /* 0x0001f005020085a7 */ /* 0x000ee400080010ff */
[----:B---3--:R-:W-:Y:S05]  /*90d0*/  @!P0 BRA `(.L_x_200) ;  /* 0xfffffffc00f08947 */ /* 0x008fea000383ffff */
[----:B------:R-:W-:Y:S05]  /*90e0*/  BRA `(.L_x_201) ;  /* 0xffffffa800a07947 */ /* 0x000fea000383ffff */
.L_x_73:
[----:B--2---:R2:W3:Y:S02]  /*90f0*/  SYNCS.PHASECHK.TRANS64.TRYWAIT P1, [R2+URZ+0x1e0], R4 ;  /* 0x0001e004020075a7 */ /* 0x0044e400080211ff */
[----:B---3--:R-:W-:Y:S05]  /*9100*/  @!P1 NANOSLEEP.SYNCS 0x989680 ;  /* 0x009896800000995d */ /* 0x008fea0003900000 */
[----:B------:R-:W3:Y:S02]  /*9110*/  @!P1 SYNCS.PHASECHK.TRANS64 P1, [R2+URZ+0x1e0], R4 ;  /* 0x0001e004020095a7 */ /* 0x000ee400080210ff */
[----:B---3--:R-:W-:Y:S05]  /*9120*/  @!P1 BRA `(.L_x_73) ;  /* 0xfffffffc00f09947 */ /* 0x008fea000383ffff */
[----:B------:R-:W-:Y:S05]  /*9130*/  BRA `(.L_x_202) ;  /* 0xffffffa800d07947 */ /* 0x000fea000383ffff */
.L_x_76:
[----:B------:R-:W-:-:S07]  /*9140*/  MOV R0, UR4 ;  /* 0x0000000400007c02 */ /* 0x000fce0008000f00 */
.L_x_203:
[----:B--2---:R2:W3:Y:S02]  /*9150*/  SYNCS.PHASECHK.TRANS64.TRYWAIT P0, [R0+URZ+0x1f0], R2 ;  /* 0x0001f002000075a7 */ /* 0x0044e400080011ff */
[----:B---3--:R-:W-:Y:S05]  /*9160*/  @!P0 NANOSLEEP.SYNCS 0x989680 ;  /* 0x009896800000895d */ /* 0x008fea0003900000 */
[----:B------:R-:W3:Y:S02]  /*9170*/  @!P0 SYNCS.PHASECHK.TRANS64 P0, [R0+URZ+0x1f0], R2 ;  /* 0x0001f002000085a7 */ /* 0x000ee400080010ff */
[----:B---3--:R-:W-:Y:S05]  /*9180*/  @!P0 BRA `(.L_x_203) ;  /* 0xfffffffc00f08947 */ /* 0x008fea000383ffff */
[----:B------:R-:W-:Y:S05]  /*9190*/  BRA `(.L_x_75) ;  /* 0xffffffac00247947 */ /* 0x000fea000383ffff */
.L_x_83:
[----:B-1----:R1:W2:Y:S02]  /*91a0*/  SYNCS.PHASECHK.TRANS64.TRYWAIT P1, [R0+URZ+0x1e0], R2 ;  /* 0x0001e002000075a7 */ /* 0x0022a400080211ff */
[----:B--2---:R-:W-:Y:S05]  /*91b0*/  @!P1 NANOSLEEP.SYNCS 0x989680 ;  /* 0x009896800000995d */ /* 0x004fea0003900000 */
[----:B------:R-:W2:Y:S02]  /*91c0*/  @!P1 SYNCS.PHASECHK.TRANS64 P1, [R0+URZ+0x1e0], R2 ;  /* 0x0001e002000095a7 */ /* 0x000ea400080210ff */
[----:B--2---:R-:W-:Y:S05]  /*91d0*/  @!P1 BRA `(.L_x_83) ;  /* 0xfffffffc00f09947 */ /* 0x004fea000383ffff */
[----:B------:R-:W-:Y:S05]  /*91e0*/  BRA `(.L_x_204) ;  /* 0xffffffb000887947 */ /* 0x000fea000383ffff */
.L_x_84:
[----:B------:R-:W-:-:S07]  /*91f0*/  MOV R2, UR23 ;  /* 0x0000001700027c02 */ /* 0x000fce0008000f00 */
.L_x_205:
[----:B-1----:R1:W2:Y:S02]  /*9200*/  SYNCS.PHASECHK.TRANS64.TRYWAIT P0, [R2+URZ+0x220], R0 ;  /* 0x00022000020075a7 */ /* 0x0022a400080011ff */
[----:B--2---:R-:W-:Y:S05]  /*9210*/  @!P0 NANOSLEEP.SYNCS 0x989680 ;  /* 0x009896800000895d */ /* 0x004fea0003900000 */
[----:B------:R-:W2:Y:S02]  /*9220*/  @!P0 SYNCS.PHASECHK.TRANS64 P0, [R2+URZ+0x220], R0 ;  /* 0x00022000020085a7 */ /* 0x000ea400080010ff */
[----:B--2---:R-:W-:Y:S05]  /*9230*/  @!P0 BRA `(.L_x_205) ;  /* 0xfffffffc00f08947 */ /* 0x004fea000383ffff */
[----:B------:R-:W-:Y:S05]  /*9240*/  BRA `(.L_x_206) ;  /* 0xffffffb000d87947 */ /* 0x000fea000383ffff */
.L_x_87:
[----:B------:R-:W-:Y:S07]  /*9250*/  MOV R0, UR5 ;  /* 0x0000000500007c02 */ /* 0x000fee0008000f00 */
.L_x_207:
[----:B-1----:R1:W2:Y:S02]  /*9260*/  SYNCS.PHASECHK.TRANS64.TRYWAIT P0, [R0+URZ], R2 ;  /* 0x00000002000075a7 */ /* 0x0022a400080011ff */
[----:B--2---:R-:W-:Y:S05]  /*9270*/  @!P0 NANOSLEEP.SYNCS 0x989680 ;  /* 0x009896800000895d */ /* 0x004fea0003900000 */
[----:B------:R-:W2:Y:S02]  /*9280*/  @!P0 SYNCS.PHASECHK.TRANS64 P0, [R0+URZ], R2 ;  /* 0x00000002000085a7 */ /* 0x000ea400080010ff */
[----:B--2---:R-:W-:Y:S05]  /*9290*/  @!P0 BRA `(.L_x_207) ;  /* 0xfffffffc00f08947 */ /* 0x004fea000383ffff */
[----:B------:R-:W-:Y:S05]  /*92a0*/  BRA `(.L_x_86) ;  /* 0xffffffb000f47947 */ /* 0x000fea000383ffff */
.L_x_90:
[----:B------:R-:W-:-:S07]  /*92b0*/  MOV R0, UR4 ;  /* 0x0000000400007c02 */ /* 0x000fce0008000f00 */
.L_x_208:
[----:B--2---:R2:W4:Y:S02]  /*92c0*/  SYNCS.PHASECHK.TRANS64.TRYWAIT P0, [R0+URZ], R2 ;  /* 0x00000002000075a7 */ /* 0x00452400080011ff */
[----:B----4-:R-:W-:Y:S05]  /*92d0*/  @!P0 NANOSLEEP.SYNCS 0x989680 ;  /* 0x009896800000895d */ /* 0x010fea0003900000 */
[----:B------:R-:W4:Y:S02]  /*92e0*/  @!P0 SYNCS.PHASECHK.TRANS64 P0, [R0+URZ], R2 ;  /* 0x00000002000085a7 */ /* 0x000f2400080010ff */
[----:B----4-:R-:W-:Y:S05]  /*92f0*/  @!P0 BRA `(.L_x_208) ;  /* 0xfffffffc00f08947 */ /* 0x010fea000383ffff */
[----:B------:R-:W-:Y:S05]  /*9300*/  BRA `(.L_x_209) ;  /* 0xffffffb400a87947 */ /* 0x000fea000383ffff */
.L_x_91:
[----:B------:R-:W-:-:S07]  /*9310*/  MOV R0, UR5 ;  /* 0x0000000500007c02 */ /* 0x000fce0008000f00 */
.L_x_210:
[----:B-1----:R1:W2:Y:S02]  /*9320*/  SYNCS.PHASECHK.TRANS64.TRYWAIT P0, [R0+URZ], R3 ;  /* 0x00000003000075a7 */ /* 0x0022a400080011ff */
[----:B--2---:R-:W-:Y:S05]  /*9330*/  @!P0 NANOSLEEP.SYNCS 0x989680 ;  /* 0x009896800000895d */ /* 0x004fea0003900000 */
[----:B------:R-:W2:Y:S02]  /*9340*/  @!P0 SYNCS.PHASECHK.TRANS64 P0, [R0+URZ], R3 ;  /* 0x00000003000085a7 */ /* 0x000ea400080010ff */
[----:B--2---:R-:W-:Y:S05]  /*9350*/  @!P0 BRA `(.L_x_210) ;  /* 0xfffffffc00f08947 */ /* 0x004fea000383ffff */
[----:B------:R-:W-:Y:S05]  /*9360*/  BRA `(.L_x_211) ;  /* 0xffffffb400b47947 */ /* 0x000fea000383ffff */
.L_x_92:
[----:B------:R-:W-:-:S07]  /*9370*/  MOV R0, UR5 ;  /* 0x0000000500007c02 */ /* 0x000fce0008000f00 */
.L_x_212:
[----:B-1----:R1:W2:Y:S02]  /*9380*/  SYNCS.PHASECHK.TRANS64.TRYWAIT P0, [R0+URZ], R3 ;  /* 0x00000003000075a7 */ /* 0x0022a400080011ff */
[----:B--2---:R-:W-:Y:S05]  /*9390*/  @!P0 NANOSLEEP.SYNCS 0x989680 ;  /* 0x009896800000895d */ /* 0x004fea0003900000 */
[----:B------:R-:W2:Y:S02]  /*93a0*/  @!P0 SYNCS.PHASECHK.TRANS64 P0, [R0+URZ], R3 ;  /* 0x00000003000085a7 */ /* 0x000ea400080010ff */
[----:B--2---:R-:W-:Y:S05]  /*93b0*/  @!P0 BRA `(.L_x_212) ;  /* 0xfffffffc00f08947 */ /* 0x004fea000383ffff */
[----:B------:R-:W-:Y:S05]  /*93c0*/  BRA `(.L_x_213) ;  /* 0xffffffb400c07947 */ /* 0x000fea000383ffff */
.L_x_93:
[----:B-1----:R-:W-:-:S07]  /*93d0*/  MOV R0, UR4 ;  /* 0x0000000400007c02 */ /* 0x002fce0008000f00 */
.L_x_214:
[----:B-1----:R1:W2:Y:S02]  /*93e0*/  SYNCS.PHASECHK.TRANS64.TRYWAIT P0, [R0+URZ], R2 ;  /* 0x00000002000075a7 */ /* 0x0022a400080011ff */
[----:B--2---:R-:W-:Y:S05]  /*93f0*/  @!P0 NANOSLEEP.SYNCS 0x989680 ;  /* 0x009896800000895d */ /* 0x004fea0003900000 */
[----:B------:R-:W2:Y:S02]  /*9400*/  @!P0 SYNCS.PHASECHK.TRANS64 P0, [R0+URZ], R2 ;  /* 0x00000002000085a7 */ /* 0x000ea400080010ff */
[----:B--2---:R-:W-:Y:S05]  /*9410*/  @!P0 BRA `(.L_x_214) ;  /* 0xfffffffc00f08947 */ /* 0x004fea000383ffff */
[----:B------:R-:W-:Y:S05]  /*9420*/  BRA `(.L_x_215) ;  /* 0xffffffb400cc7947 */ /* 0x000fea000383ffff */
.L_x_98:
[----:B--2---:R2:W3:Y:S02]  /*9430*/  SYNCS.PHASECHK.TRANS64.TRYWAIT P0, [R8+URZ+0x1e0], R0 ;  /* 0x0001e000080075a7 */ /* 0x0044e400080011ff */
[----:B---3--:R-:W-:Y:S05]  /*9440*/  @!P0 NANOSLEEP.SYNCS 0x989680 ;  /* 0x009896800000895d */ /* 0x008fea0003900000 */
[----:B------:R-:W3:Y:S02]  /*9450*/  @!P0 SYNCS.PHASECHK.TRANS64 P0, [R8+URZ+0x1e0], R0 ;  /* 0x0001e000080085a7 */ /* 0x000ee400080010ff */
[----:B---3--:R-:W-:Y:S05]  /*9460*/  @!P0 BRA `(.L_x_98) ;  /* 0xfffffffc00f08947 */ /* 0x008fea000383ffff */
[----:B------:R-:W-:Y:S05]  /*9470*/  BRA `(.L_x_216) ;  /* 0xffffffb800f07947 */ /* 0x000fea000383ffff */
.L_x_101:
[----:B--2---:R-:W-:Y:S07]  /*9480*/  MOV R0, UR24 ;  /* 0x0000001800007c02 */ /* 0x004fee0008000f00 */
.L_x_217:
[----:B--2---:R2:W3:Y:S02]  /*9490*/  SYNCS.PHASECHK.TRANS64.TRYWAIT P1, [R0+URZ+0x1d8], R2 ;  /* 0x0001d802000075a7 */ /* 0x0044e400080211ff */
[----:B---3--:R-:W-:Y:S05]  /*94a0*/  @!P1 NANOSLEEP.SYNCS 0x989680 ;  /* 0x009896800000995d */ /* 0x008fea0003900000 */
[----:B------:R-:W3:Y:S02]  /*94b0*/  @!P1 SYNCS.PHASECHK.TRANS64 P1, [R0+URZ+0x1d8], R2 ;  /* 0x0001d802000095a7 */ /* 0x000ee400080210ff */
[----:B---3--:R-:W-:Y:S05]  /*94c0*/  @!P1 BRA `(.L_x_217) ;  /* 0xfffffffc00f09947 */ /* 0x008fea000383ffff */
[----:B------:R-:W-:Y:S05]  /*94d0*/  BRA `(.L_x_100) ;  /* 0xffffffc000687947 */ /* 0x000fea000383ffff */
.L_x_104:
[----:B------:R-:W-:Y:S07]  /*94e0*/  MOV R0, UR4 ;  /* 0x0000000400007c02 */ /* 0x000fee0008000f00 */
.L_x_218:
[----:B--2---:R2:W3:Y:S02]  /*94f0*/  SYNCS.PHASECHK.TRANS64.TRYWAIT P0, [R0+URZ+0x1b8], R2 ;  /* 0x0001b802000075a7 */ /* 0x0044e400080011ff */
[----:B---3--:R-:W-:Y:S05]  /*9500*/  @!P0 NANOSLEEP.SYNCS 0x989680 ;  /* 0x009896800000895d */ /* 0x008fea0003900000 */
[----:B------:R-:W3:Y:S02]  /*9510*/  @!P0 SYNCS.PHASECHK.TRANS64 P0, [R0+URZ+0x1b8], R2 ;  /* 0x0001b802000085a7 */ /* 0x000ee400080010ff */
[----:B---3--:R-:W-:Y:S05]  /*9520*/  @!P0 BRA `(.L_x_218) ;  /* 0xfffffffc00f08947 */ /* 0x008fea000383ffff */
[----:B------:R-:W-:Y:S05]  /*9530*/  BRA `(.L_x_219) ;  /* 0xffffffc000c47947 */ /* 0x000fea000383ffff */
.L_x_105:
[----:B------:R-:W-:Y:S07]  /*9540*/  MOV R2, UR5 ;  /* 0x0000000500027c02 */ /* 0x000fee0008000f00 */
.L_x_220:
[----:B--2---:R2:W3:Y:S02]  /*9550*/  SYNCS.PHASECHK.TRANS64.TRYWAIT P0, [R2+URZ+0x1b8], R0 ;  /* 0x0001b800020075a7 */ /* 0x0044e400080011ff */
[----:B---3--:R-:W-:Y:S05]  /*9560*/  @!P0 NANOSLEEP.SYNCS 0x989680 ;  /* 0x009896800000895d */ /* 0x008fea0003900000 */
[----:B------:R-:W3:Y:S02]  /*9570*/  @!P0 SYNCS.PHASECHK.TRANS64 P0, [R2+URZ+0x1b8], R0 ;  /* 0x0001b800020085a7 */ /* 0x000ee400080010ff */
[----:B---3--:R-:W-:Y:S05]  /*9580*/  @!P0 BRA `(.L_x_220) ;  /* 0xfffffffc00f08947 */ /* 0x008fea000383ffff */
[----:B------:R-:W-:Y:S05]  /*9590*/  BRA `(.L_x_221) ;  /* 0xffffffc4002c7947 */ /* 0x000fea000383ffff */
.L_x_107:
[----:B------:R-:W-:-:S07]  /*95a0*/  MOV R0, UR4 ;  /* 0x0000000400007c02 */ /* 0x000fce0008000f00 */
.L_x_222:
[----:B---3--:R3:W4:Y:S02]  /*95b0*/  SYNCS.PHASECHK.TRANS64.TRYWAIT P0, [R0+URZ], R2 ;  /* 0x00000002000075a7 */ /* 0x00872400080011ff */
[----:B----4-:R-:W-:Y:S05]  /*95c0*/  @!P0 NANOSLEEP.SYNCS 0x989680 ;  /* 0x009896800000895d */ /* 0x010fea0003900000 */
[----:B------:R-:W4:Y:S02]  /*95d0*/  @!P0 SYNCS.PHASECHK.TRANS64 P0, [R0+URZ], R2 ;  /* 0x00000002000085a7 */ /* 0x000f2400080010ff */
[----:B----4-:R-:W-:Y:S05]  /*95e0*/  @!P0 BRA `(.L_x_222) ;  /* 0xfffffffc00f08947 */ /* 0x010fea000383ffff */
[----:B------:R-:W-:Y:S05]  /*95f0*/  BRA `(.L_x_223) ;  /* 0xffffffc400c07947 */ /* 0x000fea000383ffff */
.L_x_108:
[----:B------:R-:W-:-:S07]  /*9600*/  MOV R0, UR5 ;  /* 0x0000000500007c02 */ /* 0x000fce0008000f00 */
.L_x_224:
[----:B--2---:R2:W3:Y:S02]  /*9610*/  SYNCS.PHASECHK.TRANS64.TRYWAIT P0, [R0+URZ], R2 ;  /* 0x00000002000075a7 */ /* 0x0044e400080011ff */
[----:B---3--:R-:W-:Y:S05]  /*9620*/  @!P0 NANOSLEEP.SYNCS 0x989680 ;  /* 0x009896800000895d */ /* 0x008fea0003900000 */
[----:B------:R-:W3:Y:S02]  /*9630*/  @!P0 SYNCS.PHASECHK.TRANS64 P0, [R0+URZ], R2 ;  /* 0x00000002000085a7 */ /* 0x000ee400080010ff */
[----:B---3--:R-:W-:Y:S05]  /*9640*/  @!P0 BRA `(.L_x_224) ;  /* 0xfffffffc00f08947 */ /* 0x008fea000383ffff */
[----:B------:R-:W-:Y:S05]  /*9650*/  BRA `(.L_x_225) ;  /* 0xffffffc400cc7947 */ /* 0x000fea000383ffff */
.L_x_110:
[----:B-1----:R1:W2:Y:S02]  /*9660*/  SYNCS.PHASECHK.TRANS64.TRYWAIT P0, [R0+URZ+0x1e0], R2 ;  /* 0x0001e002000075a7 */ /* 0x0022a400080011ff */
[----:B--2---:R-:W-:Y:S05]  /*9670*/  @!P0 NANOSLEEP.SYNCS 0x989680 ;  /* 0x009896800000895d */ /* 0x004fea0003900000 */
[----:B------:R-:W2:Y:S02]  /*9680*/  @!P0 SYNCS.PHASECHK.TRANS64 P0, [R0+URZ+0x1e0], R2 ;  /* 0x0001e002000085a7 */ /* 0x000ea400080010ff */
[----:B--2---:R-:W-:Y:S05]  /*9690*/  @!P0 BRA `(.L_x_110) ;  /* 0xfffffffc00f08947 */ /* 0x004fea000383ffff */
[----:B------:R-:W-:Y:S05]  /*96a0*/  BRA `(.L_x_226) ;  /* 0xffffffc800b87947 */ /* 0x000fea000383ffff */
.L_x_120:
[----:B-1----:R1:W3:Y:S02]  /*96b0*/  SYNCS.PHASECHK.TRANS64.TRYWAIT P1, [R2+URZ+0x1a0], R4 ;  /* 0x0001a004020075a7 */ /* 0x0022e400080211ff */
[----:B---3--:R-:W-:Y:S05]  /*96c0*/  @!P1 NANOSLEEP.SYNCS 0x989680 ;  /* 0x009896800000995d */ /* 0x008fea0003900000 */
[----:B------:R-:W3:Y:S02]  /*96d0*/  @!P1 SYNCS.PHASECHK.TRANS64 P1, [R2+URZ+0x1a0], R4 ;  /* 0x0001a004020095a7 */ /* 0x000ee400080210ff */
[----:B---3--:R-:W-:Y:S05]  /*96e0*/  @!P1 BRA `(.L_x_120) ;  /* 0xfffffffc00f09947 */ /* 0x008fea000383ffff */
[----:B------:R-:W-:Y:S05]  /*96f0*/  BRA `(.L_x_119) ;  /* 0xffffffd800287947 */ /* 0x000fea000383ffff */
.L_x_122:
[----:B-1----:R1:W2:Y:S02]  /*9700*/  SYNCS.PHASECHK.TRANS64.TRYWAIT P0, [R27+URZ+0x200], R3 ;  /* 0x000200031b0075a7 */ /* 0x0022a400080011ff */
[----:B--2---:R-:W-:Y:S05]  /*9710*/  @!P0 NANOSLEEP.SYNCS 0x989680 ;  /* 0x009896800000895d */ /* 0x004fea0003900000 */
[----:B------:R-:W2:Y:S02]  /*9720*/  @!P0 SYNCS.PHASECHK.TRANS64 P0, [R27+URZ+0x200], R3 ;  /* 0x000200031b0085a7 */ /* 0x000ea400080010ff */
[----:B--2---:R-:W-:Y:S05]  /*9730*/  @!P0 BRA `(.L_x_122) ;  /* 0xfffffffc00f08947 */ /* 0x004fea000383ffff */
[----:B------:R-:W-:Y:S05]  /*9740*/  BRA `(.L_x_121) ;  /* 0xffffffd800787947 */ /* 0x000fea000383ffff */
.L_x_133:
[----:B-1----:R1:W2:Y:S02]  /*9750*/  SYNCS.PHASECHK.TRANS64.TRYWAIT P0, [R2+URZ+0x1a0], R63 ;  /* 0x0001a03f020075a7 */ /* 0x0022a400080011ff */
[----:B--2---:R-:W-:Y:S05]  /*9760*/  @!P0 NANOSLEEP.SYNCS 0x989680 ;  /* 0x009896800000895d */ /* 0x004fea0003900000 */
[----:B------:R-:W2:Y:S02]  /*9770*/  @!P0 SYNCS.PHASECHK.TRANS64 P0, [R2+URZ+0x1a0], R63 ;  /* 0x0001a03f020085a7 */ /* 0x000ea400080010ff */
[----:B--2---:R-:W-:Y:S05]  /*9780*/  @!P0 BRA `(.L_x_133) ;  /* 0xfffffffc00f08947 */ /* 0x004fea000383ffff */
[----:B------:R-:W-:Y:S05]  /*9790*/  BRA `(.L_x_132) ;  /* 0xffffffe0008c7947 */ /* 0x000fea000383ffff */
        .weak           $__internal_0_$__cuda_sm10x_tcgen05_guardrail_trap_col_being_dealloced_not_returned_by_alloc
        .type           $__internal_0_$__cuda_sm10x_tcgen05_guardrail_trap_col_being_dealloced_not_returned_by_alloc,@function
        .size           $__internal_0_$__cuda_sm10x_tcgen05_guardrail_trap_col_being_dealloced_not_returned_by_alloc,($__internal_1_$__cuda_sm10x_tcgen05_guardrail_trap_phase_invalid_during_alloc - $__internal_0_$__cuda_sm10x_tcgen05_guardrail_trap_col_being_dealloced_not_returned_by_alloc)
$__internal_0_$__cuda_sm10x_tcgen05_guardrail_trap_col_being_dealloced_not_returned_by_alloc:
[----:B------:R-:W-:Y:S05]  /*97a0*/  BPT.TRAP 0x1 ;  /* 0x000000040000795c */ /* 0x000fea0000300000 */
[----:B------:R-:W-:-:S04]  /*97b0*/  HFMA2 R3, -RZ, RZ, 0, 0 ;  /* 0x00000000ff037431 */ /* 0x000fc800000001ff */
[----:B------:R-:W-:Y:S05]  /*97c0*/  RET.REL.NODEC R2 `(_ZN7cutlass13device_kernelINS_4gemm6kernel13GemmUniversalIN4cute5tupleIJiiiiEEENS1_10collective13CollectiveMmaINS1_35MainloopSm100TmaUmmaWarpSpecializedILi26ELi2ELi4ENS5_IJNS4_1CILi8EEENSA_ILi1EEESC_EEEEENS5_IJNSA_ILi64EEESF_NSA_ILi32EEEEEENS_10bfloat16_tENS5_IJlSC_lEEESI_SJ_NS4_8TiledMMAINS4_8MMA_AtomIJNS4_20SM100_MMA_F16BF16_SSISI_SI_fLi64ELi64ELNS4_4UMMA5MajorE0ELSO_0ELNSN_7ScaleInE0ELSP_0EEEEEENS4_6LayoutINS5_IJSC_SC_SC_EEENS5_IJNSA_ILi0EEESU_SU_EEEEENS5_IJNS4_10UnderscoreESX_SX_EEEEENS4_13SM90_TMA_LOADENS4_14ComposedLayoutINS4_7SwizzleILi2ELi4ELi3EEENS4_18smem_ptr_flag_bitsILi16EEENSS_INS5_IJSB_SG_EEENS5_IJSG_SC_EEEEEEEvNS4_8identityENS4_23SM90_TMA_LOAD_MULTICASTES19_vS1A_EENS_8epilogue10collective18CollectiveEpilogueINS1D_23Sm100TmaWarpSpecializedILi3ELi2ELi16ELb1ELb0EEEJSH_NS5_IJNSS_ISF_SC_EENSS_ISG_SC_EEEEESI_SJ_SI_SJ_NS1D_6fusion15FusionCallbacksIS1H_NS1L_17LinearCombinationISI_fSI_fLNS_15FloatRoundStyleE2EEESH_S1K_JEEENS4_5SM1004TMEM4LOAD26SM100_TMEM_LOAD_16dp256b4xES10_S19_NS4_17SM75_U32x4_LDSM_NENS4_14SM90_TMA_STOREES19_NS4_17SM90_U32x4_STSM_NENS4_39AutoVectorizingCopyWithAssumedAlignmentILi128EEEEEEvvEEEEvNT_6ParamsE) ;  /* 0xffffff68020c7950 */ /* 0x000fea0003c3ffff */
        .weak           $__internal_1_$__cuda_sm10x_tcgen05_guardrail_trap_phase_invalid_during_alloc
        .type           $__internal_1_$__cuda_sm10x_tcgen05_guardrail_trap_phase_invalid_during_alloc,@function
        .size           $__internal_1_$__cuda_sm10x_tcgen05_guardrail_trap_phase_invalid_during_alloc,($__internal_2_$__cuda_sm10x_tcgen05_guardrail_trap_unallocated_columns_being_dealloced - $__internal_1_$__cuda_sm10x_tcgen05_guardrail_trap_phase_invalid_during_alloc)
$__internal_1_$__cuda_sm10x_tcgen05_guardrail_trap_phase_invalid_during_alloc:
[----:B------:R-:W-:Y:S05]  /*97d0*/  BPT.TRAP 0x1 ;  /* 0x000000040000795c */ /* 0x000fea0000300000 */
[----:B------:R-:W-:-:S04]  /*97e0*/  MOV R5, 0x0 ;  /* 0x0000000000057802 */ /* 0x000fc80000000f00 */
[----:B------:R-:W-:Y:S05]  /*97f0*/  RET.REL.NODEC R4 `(_ZN7cutlass13device_kernelINS_4gemm6kernel13GemmUniversalIN4cute5tupleIJiiiiEEENS1_10collective13CollectiveMmaINS1_35MainloopSm100TmaUmmaWarpSpecializedILi26ELi2ELi4ENS5_IJNS4_1CILi8EEENSA_ILi1EEESC_EEEEENS5_IJNSA_ILi64EEESF_NSA_ILi32EEEEEENS_10bfloat16_tENS5_IJlSC_lEEESI_SJ_NS4_8TiledMMAINS4_8MMA_AtomIJNS4_20SM100_MMA_F16BF16_SSISI_SI_fLi64ELi64ELNS4_4UMMA5MajorE0ELSO_0ELNSN_7ScaleInE0ELSP_0EEEEEENS4_6LayoutINS5_IJSC_SC_SC_EEENS5_IJNSA_ILi0EEESU_SU_EEEEENS5_IJNS4_10UnderscoreESX_SX_EEEEENS4_13SM90_TMA_LOADENS4_14ComposedLayoutINS4_7SwizzleILi2ELi4ELi3EEENS4_18smem_ptr_flag_bitsILi16EEENSS_INS5_IJSB_SG_EEENS5_IJSG_SC_EEEEEEEvNS4_8identityENS4_23SM90_TMA_LOAD_MULTICASTES19_vS1A_EENS_8epilogue10collective18CollectiveEpilogueINS1D_23Sm100TmaWarpSpecializedILi3ELi2ELi16ELb1ELb0EEEJSH_NS5_IJNSS_ISF_SC_EENSS_ISG_SC_EEEEESI_SJ_SI_SJ_NS1D_6fusion15FusionCallbacksIS1H_NS1L_17LinearCombinationISI_fSI_fLNS_15FloatRoundStyleE2EEESH_S1K_JEEENS4_5SM1004TMEM4LOAD26SM100_TMEM_LOAD_16dp256b4xES10_S19_NS4_17SM75_U32x4_LDSM_NENS4_14SM90_TMA_STOREES19_NS4_17SM90_U32x4_STSM_NENS4_39AutoVectorizingCopyWithAssumedAlignmentILi128EEEEEEvvEEEEvNT_6ParamsE) ;  /* 0xffffff6804007950 */ /* 0x000fea0003c3ffff */
        .weak           $__internal_2_$__cuda_sm10x_tcgen05_guardrail_trap_unallocated_columns_being_dealloced
        .type           $__internal_2_$__cuda_sm10x_tcgen05_guardrail_trap_unallocated_columns_being_dealloced,@function
        .size           $__internal_2_$__cuda_sm10x_tcgen05_guardrail_trap_unallocated_columns_being_dealloced,(.L_x_228 - $__internal_2_$__cuda_sm10x_tcgen05_guardrail_trap_unallocated_columns_being_dealloced)
$__internal_2_$__cuda_sm10x_tcgen05_guardrail_trap_unallocated_columns_being_dealloced:
[----:B------:R-:W-:Y:S05]  /*9800*/  BPT.TRAP 0x1 ;  /* 0x000000040000795c */ /* 0x000fea0000300000 */
[----:B------:R-:W-:-:S04]  /*9810*/  HFMA2 R3, -RZ, RZ, 0, 0 ;  /* 0x00000000ff037431 */ /* 0x000fc800000001ff */
[----:B------:R-:W-:Y:S05]  /*9820*/  RET.REL.NODEC R2 `(_ZN7cutlass13device_kernelINS_4gemm6kernel13GemmUniversalIN4cute5tupleIJiiiiEEENS1_10collective13CollectiveMmaINS1_35MainloopSm100TmaUmmaWarpSpecializedILi26ELi2ELi4ENS5_IJNS4_1CILi8EEENSA_ILi1EEESC_EEEEENS5_IJNSA_ILi64EEESF_NSA_ILi32EEEEEENS_10bfloat16_tENS5_IJlSC_lEEESI_SJ_NS4_8TiledMMAINS4_8MMA_AtomIJNS4_20SM100_MMA_F16BF16_SSISI_SI_fLi64ELi64ELNS4_4UMMA5MajorE0ELSO_0ELNSN_7ScaleInE0ELSP_0EEEEEENS4_6LayoutINS5_IJSC_SC_SC_EEENS5_IJNSA_ILi0EEESU_SU_EEEEENS5_IJNS4_10UnderscoreESX_SX_EEEEENS4_13SM90_TMA_LOADENS4_14ComposedLayoutINS4_7SwizzleILi2ELi4ELi3EEENS4_18smem_ptr_flag_bitsILi16EEENSS_INS5_IJSB_SG_EEENS5_IJSG_SC_EEEEEEEvNS4_8identityENS4_23SM90_TMA_LOAD_MULTICASTES19_vS1A_EENS_8epilogue10collective18CollectiveEpilogueINS1D_23Sm100TmaWarpSpecializedILi3ELi2ELi16ELb1ELb0EEEJSH_NS5_IJNSS_ISF_SC_EENSS_ISG_SC_EEEEESI_SJ_SI_SJ_NS1D_6fusion15FusionCallbacksIS1H_NS1L_17LinearCombinationISI_fSI_fLNS_15FloatRoundStyleE2EEESH_S1K_JEEENS4_5SM1004TMEM4LOAD26SM100_TMEM_LOAD_16dp256b4xES10_S19_NS4_17SM75_U32x4_LDSM_NENS4_14SM90_TMA_STOREES19_NS4_17SM90_U32x4_STSM_NENS4_39AutoVectorizingCopyWithAssumedAlignmentILi128EEEEEEvvEEEEvNT_6ParamsE) ;  /* 0xffffff6402f47950 */ /* 0x000fea0003c3ffff */
.L_x_227:
[----:B------:R-:W-:-:S00]  /*9830*/  BRA `(.L_x_227) ;  /* 0xfffffffc00fc7947 */ /* 0x000fc0000383ffff */
[----:B------:R-:W-:-:S00]  /*9840*/  NOP ;  /* 0x0000000000007918 */ /* 0x000fc00000000000 */
        /* <DEDUP_REMOVED lines=11> */
.L_x_228:


//--------------------- .nv.global.init           --------------------------
	.section	.nv.global.init,"aw",@progbits
.nv.global.init:
	.type		$str$27,@object
	.size		$str$27,($str$28 - $str$27)
$str$27:
        /*0000*/ 	.byte	0x28, 0x61, 0x64, 0x64, 0x72, 0x65, 0x73, 0x73, 0x20, 0x26, 0x20, 0x6d, 0x61, 0x73, 0x6b, 0x29
        /*0010*/ 	.byte	0x20, 0x3d, 0x3d, 0x20, 0x30, 0x00
	.type		$str$28,@object
	.size		$str$28,($str$26 - $str$28)
$str$28:
        /*0016*/ 	.byte	0x2f, 0x74, 0x6d, 0x70, 0x2f, 0x63, 0x75, 0x74, 0x6c, 0x61, 0x73, 0x73, 0x5f, 0x73, 0x77, 0x65
        /*0026*/ 	.byte	0x65, 0x70, 0x5f, 0x73, 0x72, 0x63, 0x2f, 0x69, 0x6e, 0x63, 0x6c, 0x75, 0x64, 0x65, 0x2f, 0x63
        /*0036*/ 	.byte	0x75, 0x74, 0x65, 0x2f, 0x70, 0x6f, 0x69, 0x6e, 0x74, 0x65, 0x72, 0x5f, 0x66, 0x6c, 0x61, 0x67
        /*0046*/ 	.byte	0x67, 0x65, 0x64, 0x2e, 0x68, 0x70, 0x70, 0x00
	.type		$str$26,@object
	.size		$str$26,($str$25 - $str$26)
$str$26:
        /*004e*/ 	.byte	0x2f, 0x74, 0x6d, 0x70, 0x2f, 0x63, 0x75, 0x74, 0x6c, 0x61, 0x73, 0x73, 0x5f, 0x73, 0x77, 0x65
        /*005e*/ 	.byte	0x65, 0x70, 0x5f, 0x73, 0x72, 0x63, 0x2f, 0x69, 0x6e, 0x63, 0x6c, 0x75, 0x64, 0x65, 0x2f, 0x63
        /*006e*/ 	.byte	0x75, 0x74, 0x65, 0x2f, 0x61, 0x74, 0x6f, 0x6d, 0x2f, 0x63, 0x6f, 0x70, 0x79, 0x5f, 0x74, 0x72
        /*007e*/ 	.byte	0x61, 0x69, 0x74, 0x73, 0x5f, 0x73, 0x6d, 0x31, 0x30, 0x30, 0x2e, 0x68, 0x70, 0x70, 0x00
	.type		$str$25,@object
	.size		$str$25,(__unnamed_1 - $str$25)
$str$25:
        /*008d*/ 	.byte	0x28, 0x28, 0x75, 0x69, 0x6e, 0x74, 0x33, 0x32, 0x5f, 0x74, 0x28, 0x74, 0x68, 0x72, 0x65, 0x61
        /*009d*/ 	.byte	0x64, 0x49, 0x64, 0x78, 0x2e, 0x78, 0x29, 0x20, 0x2f, 0x20, 0x33, 0x32, 0x29, 0x20, 0x25, 0x20
        /*00ad*/ 	.byte	0x34, 0x29, 0x20, 0x3d, 0x3d, 0x20, 0x28, 0x28, 0x28, 0x74, 0x6d, 0x65, 0x6d, 0x5f, 0x61, 0x64
        /*00bd*/ 	.byte	0x64, 0x72, 0x20, 0x3e, 0x3e, 0x20, 0x31, 0x36, 0x29, 0x20, 0x2f, 0x20, 0x33, 0x32, 0x29, 0x20
        /*00cd*/ 	.byte	0x25, 0x20, 0x34, 0x29, 0x00
	.type		__unnamed_1,@object
	.size		__unnamed_1,(__unnamed_2 - __unnamed_1)
__unnamed_1:
        /*00d2*/ 	.byte	0x61, 0x75, 0x74, 0x6f, 0x20, 0x63, 0x75, 0x74, 0x65, 0x3a, 0x3a, 0x61, 0x73, 0x5f, 0x70, 0x6f
        /* <DEDUP_REMOVED lines=24> */
        /*0262*/ 	.byte	0x30, 0x34, 0x38, 0x3e, 0x3e, 0x3e, 0x3e, 0x5d, 0x00
	.type		__unnamed_2,@object
	.size		__unnamed_2,(.L_2 - __unnamed_2)
__unnamed_2:
        /* <DEDUP_REMOVED lines=45> */
        /*053b*/ 	.byte	0x3e, 0x3e, 0x3e, 0x5d, 0x00
.L_2:


//--------------------- .nv.shared._ZN7cutlass13device_kernelINS_4gemm6kernel13GemmUniversalIN4cute5tupleIJiiiiEEENS1_10collective13CollectiveMmaINS1_35MainloopSm100TmaUmmaWarpSpecializedILi26ELi2ELi4ENS5_IJNS4_1CILi8EEENSA_ILi1EEESC_EEEEENS5_IJNSA_ILi64EEESF_NSA_ILi32EEEEEENS_10bfloat16_tENS5_IJlSC_lEEESI_SJ_NS4_8TiledMMAINS4_8MMA_AtomIJNS4_20SM100_MMA_F16BF16_SSISI_SI_fLi64ELi64ELNS4_4UMMA5MajorE0ELSO_0ELNSN_7ScaleInE0ELSP_0EEEEEENS4_6LayoutINS5_IJSC_SC_SC_EEENS5_IJNSA_ILi0EEESU_SU_EEEEENS5_IJNS4_10UnderscoreESX_SX_EEEEENS4_13SM90_TMA_LOADENS4_14ComposedLayoutINS4_7SwizzleILi2ELi4ELi3EEENS4_18smem_ptr_flag_bitsILi16EEENSS_INS5_IJSB_SG_EEENS5_IJSG_SC_EEEEEEEvNS4_8identityENS4_23SM90_TMA_LOAD_MULTICASTES19_vS1A_EENS_8epilogue10collective18CollectiveEpilogueINS1D_23Sm100TmaWarpSpecializedILi3ELi2ELi16ELb1ELb0EEEJSH_NS5_IJNSS_ISF_SC_EENSS_ISG_SC_EEEEESI_SJ_SI_SJ_NS1D_6fusion15FusionCallbacksIS1H_NS1L_17LinearCombinationISI_fSI_fLNS_15FloatRoundStyleE2EEESH_S1K_JEEENS4_5SM1004TMEM4LOAD26SM100_TMEM_LOAD_16dp256b4xES10_S19_NS4_17SM75_U32x4_LDSM_NENS4_14SM90_TMA_STOREES19_NS4_17SM90_U32x4_STSM_NENS4_39AutoVectorizingCopyWithAssumedAlignmentILi128EEEEEEvvEEEEvNT_6ParamsE --------------------------
	.section	.nv.shared._ZN7cutlass13device_kernelINS_4gemm6kernel13GemmUniversalIN4cute5tupleIJiiiiEEENS1_10collective13CollectiveMmaINS1_35MainloopSm100TmaUmmaWarpSpecializedILi26ELi2ELi4ENS5_IJNS4_1CILi8EEENSA_ILi1EEESC_EEEEENS5_IJNSA_ILi64EEESF_NSA_ILi32EEEEEENS_10bfloat16_tENS5_IJlSC_lEEESI_SJ_NS4_8TiledMMAINS4_8MMA_AtomIJNS4_20SM100_MMA_F16BF16_SSISI_SI_fLi64ELi64ELNS4_4UMMA5MajorE0ELSO_0ELNSN_7ScaleInE0ELSP_0EEEEEENS4_6LayoutINS5_IJSC_SC_SC_EEENS5_IJNSA_ILi0EEESU_SU_EEEEENS5_IJNS4_10UnderscoreESX_SX_EEEEENS4_13SM90_TMA_LOADENS4_14ComposedLayoutINS4_7SwizzleILi2ELi4ELi3EEENS4_18smem_ptr_flag_bitsILi16EEENSS_INS5_IJSB_SG_EEENS5_IJSG_SC_EEEEEEEvNS4_8identityENS4_23SM90_TMA_LOAD_MULTICASTES19_vS1A_EENS_8epilogue10collective18CollectiveEpilogueINS1D_23Sm100TmaWarpSpecializedILi3ELi2ELi16ELb1ELb0EEEJSH_NS5_IJNSS_ISF_SC_EENSS_ISG_SC_EEEEESI_SJ_SI_SJ_NS1D_6fusion15FusionCallbacksIS1H_NS1L_17LinearCombinationISI_fSI_fLNS_15FloatRoundStyleE2EEESH_S1K_JEEENS4_5SM1004TMEM4LOAD26SM100_TMEM_LOAD_16dp256b4xES10_S19_NS4_17SM75_U32x4_LDSM_NENS4_14SM90_TMA_STOREES19_NS4_17SM90_U32x4_STSM_NENS4_39AutoVectorizingCopyWithAssumedAlignmentILi128EEEEEEvvEEEEvNT_6ParamsE,"aw",@nobits
	.sectionflags	@""
	.align	16
	.zero		1024


//--------------------- .nv.shared.reserved.0     --------------------------
	.section	.nv.shared.reserved.0,"aw",@nobits
	.weak		__nv_reservedSMEM_offset_0_alias
	.size		__nv_reservedSMEM_offset_0_alias, 0, 64
	.other		__nv_reservedSMEM_offset_0_alias,@"STO_CUDA_RESERVED_SHARED STV_DEFAULT"
__nv_reservedSMEM_offset_0_alias:
	.zero		0
.nv.shared.reserved.0:
	.zero		64
	.weak		__nv_reservedSMEM_tcgen05_partition
	.type		__nv_reservedSMEM_tcgen05_partition,@object
	.size		__nv_reservedSMEM_tcgen05_partition,(.L_0 - __nv_reservedSMEM_tcgen05_partition)
__nv_reservedSMEM_tcgen05_partition:
	.zero		32
.L_0:


//--------------------- .nv.global                --------------------------
	.section	.nv.global,"aw",@nobits
.nv.global:
	.type		_ZN40_INTERNAL_cafc463e_4_k_cu_6ea9c9ed_251984cute1_E,@object
	.size		_ZN40_INTERNAL_cafc463e_4_k_cu_6ea9c9ed_251984cute1_E,(_ZN40_INTERNAL_cafc463e_4_k_cu_6ea9c9ed_251984cuda3std3__45__cpo6cbeginE - _ZN40_INTERNAL_cafc463e_4_k_cu_6ea9c9ed_251984cute1_E)
_ZN40_INTERNAL_cafc463e_4_k_cu_6ea9c9ed_251984cute1_E:
	.zero		1
	.type		_ZN40_INTERNAL_cafc463e_4_k_cu_6ea9c9ed_251984cuda3std3__45__cpo6cbeginE,@object
	.size		_ZN40_INTERNAL_cafc463e_4_k_cu_6ea9c9ed_251984cuda3std3__45__cpo6cbeginE,(_ZN40_INTERNAL_cafc463e_4_k_cu_6ea9c9ed_251984cuda3std3__48in_placeE - _ZN40_INTERNAL_cafc463e_4_k_cu_6ea9c9ed_251984cuda3std3__45__cpo6cbeginE)
_ZN40_INTERNAL_cafc463e_4_k_cu_6ea9c9ed_251984cuda3std3__45__cpo6cbeginE:
	.zero		1
	.type		_ZN40_INTERNAL_cafc463e_4_k_cu_6ea9c9ed_251984cuda3std3__48in_placeE,@object
	.size		_ZN40_INTERNAL_cafc463e_4_k_cu_6ea9c9ed_251984cuda3std3__48in_placeE,(_ZN40_INTERNAL_cafc463e_4_k_cu_6ea9c9ed_251984cuda3std6ranges3__45__cpo9iter_moveE - _ZN40_INTERNAL_cafc463e_4_k_cu_6ea9c9ed_251984cuda3std3__48in_placeE)
_ZN40_INTERNAL_cafc463e_4_k_cu_6ea9c9ed_251984cuda3std3__48in_placeE:
	.zero		1
	.type		_ZN40_INTERNAL_cafc463e_4_k_cu_6ea9c9ed_251984cuda3std6ranges3__45__cpo9iter_moveE,@object
	.size		_ZN40_INTERNAL_cafc463e_4_k_cu_6ea9c9ed_251984cuda3std6ranges3__45__cpo9iter_moveE,(_ZN40_INTERNAL_cafc463e_4_k_cu_6ea9c9ed_251984cuda3std3__45__cpo5beginE - _ZN40_INTERNAL_cafc463e_4_k_cu_6ea9c9ed_251984cuda3std6ranges3__45__cpo9iter_moveE)
_ZN40_INTERNAL_cafc463e_4_k_cu_6ea9c9ed_251984cuda3std6ranges3__45__cpo9iter_moveE:
	.zero		1
	.type		_ZN40_INTERNAL_cafc463e_4_k_cu_6ea9c9ed_251984cuda3std3__45__cpo5beginE,@object
	.size		_ZN40_INTERNAL_cafc463e_4_k_cu_6ea9c9ed_251984cuda3std3__45__cpo5beginE,(_ZN40_INTERNAL_cafc463e_4_k_cu_6ea9c9ed_251984cuda3std3__442_GLOBAL__N__cafc463e_4_k_cu_6ea9c9ed_251986ignoreE - _ZN40_INTERNAL_cafc463e_4_k_cu_6ea9c9ed_251984cuda3std3__45__cpo5beginE)
_ZN40_INTERNAL_cafc463e_4_k_cu_6ea9c9ed_251984cuda3std3__45__cpo5beginE:
	.zero		1
	.type		_ZN40_INTERNAL_cafc463e_4_k_cu_6ea9c9ed_251984cuda3std3__442_GLOBAL__N__cafc463e_4_k_cu_6ea9c9ed_251986ignoreE,@object
	.size		_ZN40_INTERNAL_cafc463e_4_k_cu_6ea9c9ed_251984cuda3std3__442_GLOBAL__N__cafc463e_4_k_cu_6ea9c9ed_251986ignoreE,(_ZN40_INTERNAL_cafc463e_4_k_cu_6ea9c9ed_251984cute7productE - _ZN40_INTERNAL_cafc463e_4_k_cu_6ea9c9ed_251984cuda3std3__442_GLOBAL__N__cafc463e_4_k_cu_6ea9c9ed_251986ignoreE)
_ZN40_INTERNAL_cafc463e_4_k_cu_6ea9c9ed_251984cuda3std3__442_GLOBAL__N__cafc463e_4_k_cu_6ea9c9ed_251986ignoreE:
	.zero		1
	.type		_ZN40_INTERNAL_cafc463e_4_k_cu_6ea9c9ed_251984cute7productE,@object
	.size		_ZN40_INTERNAL_cafc463e_4_k_cu_6ea9c9ed_251984cute7productE,(_ZN40_INTERNAL_cafc463e_4_k_cu_6ea9c9ed_251984cuda3std3__45__cpo3endE - _ZN40_INTERNAL_cafc463e_4_k_cu_6ea9c9ed_251984cute7productE)
_ZN40_INTERNAL_cafc463e_4_k_cu_6ea9c9ed_251984cute7productE:
	.zero		1
	.type		_ZN40_INTERNAL_cafc463e_4_k_cu_6ea9c9ed_251984cuda3std3__45__cpo3endE,@object
	.size		_ZN40_INTERNAL_cafc463e_4_k_cu_6ea9c9ed_251984cuda3std3__45__cpo3endE,(_ZN40_INTERNAL_cafc463e_4_k_cu_6ea9c9ed_251984cuda3std3__419piecewise_constructE - _ZN40_INTERNAL_cafc463e_4_k_cu_6ea9c9ed_251984cuda3std3__45__cpo3endE)
_ZN40_INTERNAL_cafc463e_4_k_cu_6ea9c9ed_251984cuda3std3__45__cpo3endE:
	.zero		1
	.type		_ZN40_INTERNAL_cafc463e_4_k_cu_6ea9c9ed_251984cuda3std3__419piecewise_constructE,@object
	.size		_ZN40_INTERNAL_cafc463e_4_k_cu_6ea9c9ed_251984cuda3std3__419piecewise_constructE,(_ZN40_INTERNAL_cafc463e_4_k_cu_6ea9c9ed_251984cuda3std3__45__cpo4cendE - _ZN40_INTERNAL_cafc463e_4_k_cu_6ea9c9ed_251984cuda3std3__419piecewise_constructE)
_ZN40_INTERNAL_cafc463e_4_k_cu_6ea9c9ed_251984cuda3std3__419piecewise_constructE:
	.zero		1
	.type		_ZN40_INTERNAL_cafc463e_4_k_cu_6ea9c9ed_251984cuda3std3__45__cpo4cendE,@object
	.size		_ZN40_INTERNAL_cafc463e_4_k_cu_6ea9c9ed_251984cuda3std3__45__cpo4cendE,(_ZN40_INTERNAL_cafc463e_4_k_cu_6ea9c9ed_251984cuda3std6ranges3__45__cpo4swapE - _ZN40_INTERNAL_cafc463e_4_k_cu_6ea9c9ed_251984cuda3std3__45__cpo4cendE)
_ZN40_INTERNAL_cafc463e_4_k_cu_6ea9c9ed_251984cuda3std3__45__cpo4cendE:
	.zero		1
	.type		_ZN40_INTERNAL_cafc463e_4_k_cu_6ea9c9ed_251984cuda3std6ranges3__45__cpo4swapE,@object
	.size		_ZN40_INTERNAL_cafc463e_4_k_cu_6ea9c9ed_251984cuda3std6ranges3__45__cpo4swapE,(.L_10 - _ZN40_INTERNAL_cafc463e_4_k_cu_6ea9c9ed_251984cuda3std6ranges3__45__cpo4swapE)
_ZN40_INTERNAL_cafc463e_4_k_cu_6ea9c9ed_251984cuda3std6ranges3__45__cpo4swapE:
	.zero		1
.L_10:


//--------------------- .nv.constant0._ZN7cutlass13device_kernelINS_4gemm6kernel13GemmUniversalIN4cute5tupleIJiiiiEEENS1_10collective13CollectiveMmaINS1_35MainloopSm100TmaUmmaWarpSpecializedILi26ELi2ELi4ENS5_IJNS4_1CILi8EEENSA_ILi1EEESC_EEEEENS5_IJNSA_ILi64EEESF_NSA_ILi32EEEEEENS_10bfloat16_tENS5_IJlSC_lEEESI_SJ_NS4_8TiledMMAINS4_8MMA_AtomIJNS4_20SM100_MMA_F16BF16_SSISI_SI_fLi64ELi64ELNS4_4UMMA5MajorE0ELSO_0ELNSN_7ScaleInE0ELSP_0EEEEEENS4_6LayoutINS5_IJSC_SC_SC_EEENS5_IJNSA_ILi0EEESU_SU_EEEEENS5_IJNS4_10UnderscoreESX_SX_EEEEENS4_13SM90_TMA_LOADENS4_14ComposedLayoutINS4_7SwizzleILi2ELi4ELi3EEENS4_18smem_ptr_flag_bitsILi16EEENSS_INS5_IJSB_SG_EEENS5_IJSG_SC_EEEEEEEvNS4_8identityENS4_23SM90_TMA_LOAD_MULTICASTES19_vS1A_EENS_8epilogue10collective18CollectiveEpilogueINS1D_23Sm100TmaWarpSpecializedILi3ELi2ELi16ELb1ELb0EEEJSH_NS5_IJNSS_ISF_SC_EENSS_ISG_SC_EEEEESI_SJ_SI_SJ_NS1D_6fusion15FusionCallbacksIS1H_NS1L_17LinearCombinationISI_fSI_fLNS_15FloatRoundStyleE2EEESH_S1K_JEEENS4_5SM1004TMEM4LOAD26SM100_TMEM_LOAD_16dp256b4xES10_S19_NS4_17SM75_U32x4_LDSM_NENS4_14SM90_TMA_STOREES19_NS4_17SM90_U32x4_STSM_NENS4_39AutoVectorizingCopyWithAssumedAlignmentILi128EEEEEEvvEEEEvNT_6ParamsE --------------------------
	.section	.nv.constant0._ZN7cutlass13device_kernelINS_4gemm6kernel13GemmUniversalIN4cute5tupleIJiiiiEEENS1_10collective13CollectiveMmaINS1_35MainloopSm100TmaUmmaWarpSpecializedILi26ELi2ELi4ENS5_IJNS4_1CILi8EEENSA_ILi1EEESC_EEEEENS5_IJNSA_ILi64EEESF_NSA_ILi32EEEEEENS_10bfloat16_tENS5_IJlSC_lEEESI_SJ_NS4_8TiledMMAINS4_8MMA_AtomIJNS4_20SM100_MMA_F16BF16_SSISI_SI_fLi64ELi64ELNS4_4UMMA5MajorE0ELSO_0ELNSN_7ScaleInE0ELSP_0EEEEEENS4_6LayoutINS5_IJSC_SC_SC_EEENS5_IJNSA_ILi0EEESU_SU_EEEEENS5_IJNS4_10UnderscoreESX_SX_EEEEENS4_13SM90_TMA_LOADENS4_14ComposedLayoutINS4_7SwizzleILi2ELi4ELi3EEENS4_18smem_ptr_flag_bitsILi16EEENSS_INS5_IJSB_SG_EEENS5_IJSG_SC_EEEEEEEvNS4_8identityENS4_23SM90_TMA_LOAD_MULTICASTES19_vS1A_EENS_8epilogue10collective18CollectiveEpilogueINS1D_23Sm100TmaWarpSpecializedILi3ELi2ELi16ELb1ELb0EEEJSH_NS5_IJNSS_ISF_SC_EENSS_ISG_SC_EEEEESI_SJ_SI_SJ_NS1D_6fusion15FusionCallbacksIS1H_NS1L_17LinearCombinationISI_fSI_fLNS_15FloatRoundStyleE2EEESH_S1K_JEEENS4_5SM1004TMEM4LOAD26SM100_TMEM_LOAD_16dp256b4xES10_S19_NS4_17SM75_U32x4_LDSM_NENS4_14SM90_TMA_STOREES19_NS4_17SM90_U32x4_STSM_NENS4_39AutoVectorizingCopyWithAssumedAlignmentILi128EEEEEEvvEEEEvNT_6ParamsE,"a",@progbits
	.sectionflags	@""
	.align	4
.nv.constant0._ZN7cutlass13device_kernelINS_4gemm6kernel13GemmUniversalIN4cute5tupleIJiiiiEEENS1_10collective13CollectiveMmaINS1_35MainloopSm100TmaUmmaWarpSpecializedILi26ELi2ELi4ENS5_IJNS4_1CILi8EEENSA_ILi1EEESC_EEEEENS5_IJNSA_ILi64EEESF_NSA_ILi32EEEEEENS_10bfloat16_tENS5_IJlSC_lEEESI_SJ_NS4_8TiledMMAINS4_8MMA_AtomIJNS4_20SM100_MMA_F16BF16_SSISI_SI_fLi64ELi64ELNS4_4UMMA5MajorE0ELSO_0ELNSN_7ScaleInE0ELSP_0EEEEEENS4_6LayoutINS5_IJSC_SC_SC_EEENS5_IJNSA_ILi0EEESU_SU_EEEEENS5_IJNS4_10UnderscoreESX_SX_EEEEENS4_13SM90_TMA_LOADENS4_14ComposedLayoutINS4_7SwizzleILi2ELi4ELi3EEENS4_18smem_ptr_flag_bitsILi16EEENSS_INS5_IJSB_SG_EEENS5_IJSG_SC_EEEEEEEvNS4_8identityENS4_23SM90_TMA_LOAD_MULTICASTES19_vS1A_EENS_8epilogue10collective18CollectiveEpilogueINS1D_23Sm100TmaWarpSpecializedILi3ELi2ELi16ELb1ELb0EEEJSH_NS5_IJNSS_ISF_SC_EENSS_ISG_SC_EEEEESI_SJ_SI_SJ_NS1D_6fusion15FusionCallbacksIS1H_NS1L_17LinearCombinationISI_fSI_fLNS_15FloatRoundStyleE2EEESH_S1K_JEEENS4_5SM1004TMEM4LOAD26SM100_TMEM_LOAD_16dp256b4xES10_S19_NS4_17SM75_U32x4_LDSM_NENS4_14SM90_TMA_STOREES19_NS4_17SM90_U32x4_STSM_NENS4_39AutoVectorizingCopyWithAssumedAlignmentILi128EEEEEEvvEEEEvNT_6ParamsE:
	.zero		2944


//--------------------- SYMBOLS --------------------------

	.type		.nv.reservedSmem.offset0,@object
	.size		.nv.reservedSmem.offset0,0x4
	.type		.nv.reservedSmem.cap,@object
	.size		.nv.reservedSmem.cap,0x4
	.type		__assertfail,@function
